def attn_fwd(
    Q,
    K,
    V,
    Out,
    Lse,
    sm_scale,
    stride_qz,
    stride_qh,
    stride_qm,
    stride_qk,
    stride_kz,
    stride_kh,
    stride_kn,
    stride_kk,
    stride_vz,
    stride_vh,
    stride_vn,
    stride_vk,
    stride_oz,
    stride_oh,
    stride_om,
    stride_ok,
    seqlen_q,
    seqlen_k,
    BLOCK_M: tl.constexpr,
    BLOCK_N: tl.constexpr,
    HEAD_DIM: tl.constexpr,
    CAUSAL: tl.constexpr,
):
    start_m = tl.program_id(0)
    off_hz = tl.program_id(1)
    q_off = off_hz * stride_qh
    k_off = off_hz * stride_kh
    v_off = off_hz * stride_vh
    offs_m = start_m * BLOCK_M + tl.arange(0, BLOCK_M)
    offs_d = tl.arange(0, HEAD_DIM)
    offs_n = tl.arange(0, BLOCK_N)
    q_ptrs = Q + q_off + offs_m[:, None] * stride_qm + offs_d[None, :] * stride_qk
    k_ptrs = K + k_off + offs_d[:, None] * stride_kk + offs_n[None, :] * stride_kn
    v_ptrs = V + v_off + offs_n[:, None] * stride_vn + offs_d[None, :] * stride_vk
    m_i = tl.full([BLOCK_M], float("-inf"), dtype=tl.float32)
    l_i = tl.zeros([BLOCK_M], dtype=tl.float32) + 1.0
    acc = tl.zeros([BLOCK_M, HEAD_DIM], dtype=tl.float32)
    q = tl.load(q_ptrs)
    acc, l_i, m_i = _attn_fwd_inner(
        acc,
        l_i,
        m_i,
        q,
        k_ptrs,
        v_ptrs,
        sm_scale,
        stride_kn,
        stride_vn,
        start_m,
        seqlen_k,
        BLOCK_M,
        BLOCK_N,
        HEAD_DIM,
        CAUSAL,
    )
    acc = acc / l_i[:, None]
    lse = m_i + tl.math.log2(l_i) / 1.4426950408889634
    o_ptrs = (
        Out
        + off_hz * stride_oh
        + offs_m[:, None] * stride_om
        + offs_d[None, :] * stride_ok
    )
    tl.store(o_ptrs, acc.to(Out.dtype.element_ty))
    tl.store(Lse + off_hz * seqlen_q + offs_m, lse)

# config = {"BLOCK_M": 128, "BLOCK_N": 128, "HEAD_DIM": 32, "arch": "sm_80", "causal": false, "dtype": "fp16", "num_stages": 2, "num_warps": 4}
# arch = sm_80


// ===== COMPILED SASS (sm_80) =====

	.target	sm_80

	.elftype	@"ET_EXEC"


//--------------------- .note.nv.tkinfo           --------------------------
	.section	.note.nv.tkinfo,"",@"SHT_NOTE"
	.sectionflags	@"SHF_NOTE_NV_TKINFO"
	.tkinfo
        /*0018*/ 	.word	0x00000002
        /*0030*/ 	.string	""
        /*0030*/ 	.string	"ptxas"
        /*0030*/ 	.string	"Cuda compilation tools, release 13.0, V13.0.88"
        /*0030*/ 	.string	"Build cuda_13.0.r13.0/compiler.36424714_0"
        /*0030*/ 	.string	"-v  -suppress-debug-info  -lineinfo  -arch sm_80 "



//--------------------- .note.nv.cuinfo           --------------------------
	.section	.note.nv.cuinfo,"",@"SHT_NOTE"
	.sectionflags	@"SHF_NOTE_NV_CUINFO"
        /*0018*/ 	.short	0x0002
        /*001a*/ 	.short	0x0050
        /*001c*/ 	.short	0x0082
	.zero		2


//--------------------- .nv.info                  --------------------------
	.section	.nv.info,"",@"SHT_CUDA_INFO"
	.align	4


	//----- nvinfo : EIATTR_REGCOUNT
	.align		4
        /*0000*/ 	.byte	0x04, 0x2f
        /*0002*/ 	.short	(.L_2 - .L_1)
	.align		4
.L_1:
        /*0004*/ 	.word	index@(attn_fwd)
        /*0008*/ 	.word	0x000000ff


	//----- nvinfo : EIATTR_FRAME_SIZE
	.align		4
.L_2:
        /*000c*/ 	.byte	0x04, 0x11
        /*000e*/ 	.short	(.L_4 - .L_3)
	.align		4
.L_3:
        /*0010*/ 	.word	index@(attn_fwd)
        /*0014*/ 	.word	0x00000148


	//----- nvinfo : EIATTR_MIN_STACK_SIZE
	.align		4
.L_4:
        /*0018*/ 	.byte	0x04, 0x12
        /*001a*/ 	.short	(.L_6 - .L_5)
	.align		4
.L_5:
        /*001c*/ 	.word	index@(attn_fwd)
        /*0020*/ 	.word	0x00000148
.L_6:


//--------------------- .nv.info.attn_fwd         --------------------------
	.section	.nv.info.attn_fwd,"",@"SHT_CUDA_INFO"
	.sectionflags	@""
	.align	4


	//----- nvinfo : EIATTR_CUDA_API_VERSION
	.align		4
        /*0000*/ 	.byte	0x04, 0x37
        /*0002*/ 	.short	(.L_8 - .L_7)
.L_7:
        /*0004*/ 	.word	0x00000082


	//----- nvinfo : EIATTR_SW2861232_WAR
	.align		4
.L_8:
        /*0008*/ 	.byte	0x01, 0x35
	.zero		2


	//----- nvinfo : EIATTR_PARAM_CBANK
	.align		4
        /*000c*/ 	.byte	0x04, 0x0a
        /*000e*/ 	.short	(.L_10 - .L_9)
	.align		4
.L_9:
        /*0010*/ 	.word	index@(.nv.constant0.attn_fwd)
        /*0014*/ 	.short	0x0160
        /*0016*/ 	.short	0x0088


	//----- nvinfo : EIATTR_CBANK_PARAM_SIZE
	.align		4
.L_10:
        /*0018*/ 	.byte	0x03, 0x19
        /*001a*/ 	.short	0x0088


	//----- nvinfo : EIATTR_KPARAM_INFO
	.align		4
        /*001c*/ 	.byte	0x04, 0x17
        /*001e*/ 	.short	(.L_12 - .L_11)
.L_11:
        /*0020*/ 	.word	0x00000000
        /*0024*/ 	.short	0x0019
        /*0026*/ 	.short	0x0080
        /*0028*/ 	.byte	0x00, 0xf4, 0x21, 0x00


	//----- nvinfo : EIATTR_KPARAM_INFO
	.align		4
.L_12:
        /*002c*/ 	.byte	0x04, 0x17
        /*002e*/ 	.short	(.L_14 - .L_13)
.L_13:
        /*0030*/ 	.word	0x00000000
        /*0034*/ 	.short	0x0018
        /*0036*/ 	.short	0x0078
        /*0038*/ 	.byte	0x00, 0xf4, 0x21, 0x00


	//----- nvinfo : EIATTR_KPARAM_INFO
	.align		4
.L_14:
        /*003c*/ 	.byte	0x04, 0x17
        /*003e*/ 	.short	(.L_16 - .L_15)
.L_15:
        /*0040*/ 	.word	0x00000000
        /*0044*/ 	.short	0x0017
        /*0046*/ 	.short	0x0070
        /*0048*/ 	.byte	0x00, 0xf0, 0x11, 0x00


	//----- nvinfo : EIATTR_KPARAM_INFO
	.align		4
.L_16:
        /*004c*/ 	.byte	0x04, 0x17
        /*004e*/ 	.short	(.L_18 - .L_17)
.L_17:
        /*0050*/ 	.word	0x00000000
        /*0054*/ 	.short	0x0016
        /*0056*/ 	.short	0x006c
        /*0058*/ 	.byte	0x00, 0xf0, 0x11, 0x00


	//----- nvinfo : EIATTR_KPARAM_INFO
	.align		4
.L_18:
        /*005c*/ 	.byte	0x04, 0x17
        /*005e*/ 	.short	(.L_20 - .L_19)
.L_19:
        /*0060*/ 	.word	0x00000000
        /*0064*/ 	.short	0x0015
        /*0066*/ 	.short	0x0068
        /*0068*/ 	.byte	0x00, 0xf0, 0x11, 0x00


	//----- nvinfo : EIATTR_KPARAM_INFO
	.align		4
.L_20:
        /*006c*/ 	.byte	0x04, 0x17
        /*006e*/ 	.short	(.L_22 - .L_21)
.L_21:
        /*0070*/ 	.word	0x00000000
        /*0074*/ 	.short	0x0014
        /*0076*/ 	.short	0x0064
        /*0078*/ 	.byte	0x00, 0xf0, 0x11, 0x00


	//----- nvinfo : EIATTR_KPARAM_INFO
	.align		4
.L_22:
        /*007c*/ 	.byte	0x04, 0x17
        /*007e*/ 	.short	(.L_24 - .L_23)
.L_23:
        /*0080*/ 	.word	0x00000000
        /*0084*/ 	.short	0x0013
        /*0086*/ 	.short	0x0060
        /*0088*/ 	.byte	0x00, 0xf0, 0x11, 0x00


	//----- nvinfo : EIATTR_KPARAM_INFO
	.align		4
.L_24:
        /*008c*/ 	.byte	0x04, 0x17
        /*008e*/ 	.short	(.L_26 - .L_25)
.L_25:
        /*0090*/ 	.word	0x00000000
        /*0094*/ 	.short	0x0012
        /*0096*/ 	.short	0x005c
        /*0098*/ 	.byte	0x00, 0xf0, 0x11, 0x00


	//----- nvinfo : EIATTR_KPARAM_INFO
	.align		4
.L_26:
        /*009c*/ 	.byte	0x04, 0x17
        /*009e*/ 	.short	(.L_28 - .L_27)
.L_27:
        /*00a0*/ 	.word	0x00000000
        /*00a4*/ 	.short	0x0011
        /*00a6*/ 	.short	0x0058
        /*00a8*/ 	.byte	0x00, 0xf0, 0x11, 0x00


	//----- nvinfo : EIATTR_KPARAM_INFO
	.align		4
.L_28:
        /*00ac*/ 	.byte	0x04, 0x17
        /*00ae*/ 	.short	(.L_30 - .L_29)
.L_29:
        /*00b0*/ 	.word	0x00000000
        /*00b4*/ 	.short	0x0010
        /*00b6*/ 	.short	0x0054
        /*00b8*/ 	.byte	0x00, 0xf0, 0x11, 0x00


	//----- nvinfo : EIATTR_KPARAM_INFO
	.align		4
.L_30:
        /*00bc*/ 	.byte	0x04, 0x17
        /*00be*/ 	.short	(.L_32 - .L_31)
.L_31:
        /*00c0*/ 	.word	0x00000000
        /*00c4*/ 	.short	0x000f
        /*00c6*/ 	.short	0x0050
        /*00c8*/ 	.byte	0x00, 0xf0, 0x11, 0x00


	//----- nvinfo : EIATTR_KPARAM_INFO
	.align		4
.L_32:
        /*00cc*/ 	.byte	0x04, 0x17
        /*00ce*/ 	.short	(.L_34 - .L_33)
.L_33:
        /*00d0*/ 	.word	0x00000000
        /*00d4*/ 	.short	0x000e
        /*00d6*/ 	.short	0x004c
        /*00d8*/ 	.byte	0x00, 0xf0, 0x11, 0x00


	//----- nvinfo : EIATTR_KPARAM_INFO
	.align		4
.L_34:
        /*00dc*/ 	.byte	0x04, 0x17
        /*00de*/ 	.short	(.L_36 - .L_35)
.L_35:
        /*00e0*/ 	.word	0x00000000
        /*00e4*/ 	.short	0x000d
        /*00e6*/ 	.short	0x0048
        /*00e8*/ 	.byte	0x00, 0xf0, 0x11, 0x00


	//----- nvinfo : EIATTR_KPARAM_INFO
	.align		4
.L_36:
        /*00ec*/ 	.byte	0x04, 0x17
        /*00ee*/ 	.short	(.L_38 - .L_37)
.L_37:
        /*00f0*/ 	.word	0x00000000
        /*00f4*/ 	.short	0x000c
        /*00f6*/ 	.short	0x0044
        /*00f8*/ 	.byte	0x00, 0xf0, 0x11, 0x00


	//----- nvinfo : EIATTR_KPARAM_INFO
	.align		4
.L_38:
        /*00fc*/ 	.byte	0x04, 0x17
        /*00fe*/ 	.short	(.L_40 - .L_39)
.L_39:
        /*0100*/ 	.word	0x00000000
        /*0104*/ 	.short	0x000b
        /*0106*/ 	.short	0x0040
        /*0108*/ 	.byte	0x00, 0xf0, 0x11, 0x00


	//----- nvinfo : EIATTR_KPARAM_INFO
	.align		4
.L_40:
        /*010c*/ 	.byte	0x04, 0x17
        /*010e*/ 	.short	(.L_42 - .L_41)
.L_41:
        /*0110*/ 	.word	0x00000000
        /*0114*/ 	.short	0x000a
        /*0116*/ 	.short	0x003c
        /*0118*/ 	.byte	0x00, 0xf0, 0x11, 0x00


	//----- nvinfo : EIATTR_KPARAM_INFO
	.align		4
.L_42:
        /*011c*/ 	.byte	0x04, 0x17
        /*011e*/ 	.short	(.L_44 - .L_43)
.L_43:
        /*0120*/ 	.word	0x00000000
        /*0124*/ 	.short	0x0009
        /*0126*/ 	.short	0x0038
        /*0128*/ 	.byte	0x00, 0xf0, 0x11, 0x00


	//----- nvinfo : EIATTR_KPARAM_INFO
	.align		4
.L_44:
        /*012c*/ 	.byte	0x04, 0x17
        /*012e*/ 	.short	(.L_46 - .L_45)
.L_45:
        /*0130*/ 	.word	0x00000000
        /*0134*/ 	.short	0x0008
        /*0136*/ 	.short	0x0034
        /*0138*/ 	.byte	0x00, 0xf0, 0x11, 0x00


	//----- nvinfo : EIATTR_KPARAM_INFO
	.align		4
.L_46:
        /*013c*/ 	.byte	0x04, 0x17
        /*013e*/ 	.short	(.L_48 - .L_47)
.L_47:
        /*0140*/ 	.word	0x00000000
        /*0144*/ 	.short	0x0007
        /*0146*/ 	.short	0x0030
        /*0148*/ 	.byte	0x00, 0xf0, 0x11, 0x00


	//----- nvinfo : EIATTR_KPARAM_INFO
	.align		4
.L_48:
        /*014c*/ 	.byte	0x04, 0x17
        /*014e*/ 	.short	(.L_50 - .L_49)
.L_49:
        /*0150*/ 	.word	0x00000000
        /*0154*/ 	.short	0x0006
        /*0156*/ 	.short	0x002c
        /*0158*/ 	.byte	0x00, 0xf0, 0x11, 0x00


	//----- nvinfo : EIATTR_KPARAM_INFO
	.align		4
.L_50:
        /*015c*/ 	.byte	0x04, 0x17
        /*015e*/ 	.short	(.L_52 - .L_51)
.L_51:
        /*0160*/ 	.word	0x00000000
        /*0164*/ 	.short	0x0005
        /*0166*/ 	.short	0x0028
        /*0168*/ 	.byte	0x00, 0xf0, 0x11, 0x00


	//----- nvinfo : EIATTR_KPARAM_INFO
	.align		4
.L_52:
        /*016c*/ 	.byte	0x04, 0x17
        /*016e*/ 	.short	(.L_54 - .L_53)
.L_53:
        /*0170*/ 	.word	0x00000000
        /*0174*/ 	.short	0x0004
        /*0176*/ 	.short	0x0020
        /*0178*/ 	.byte	0x00, 0xf4, 0x21, 0x00


	//----- nvinfo : EIATTR_KPARAM_INFO
	.align		4
.L_54:
        /*017c*/ 	.byte	0x04, 0x17
        /*017e*/ 	.short	(.L_56 - .L_55)
.L_55:
        /*0180*/ 	.word	0x00000000
        /*0184*/ 	.short	0x0003
        /*0186*/ 	.short	0x0018
        /*0188*/ 	.byte	0x00, 0xf4, 0x21, 0x00


	//----- nvinfo : EIATTR_KPARAM_INFO
	.align		4
.L_56:
        /*018c*/ 	.byte	0x04, 0x17
        /*018e*/ 	.short	(.L_58 - .L_57)
.L_57:
        /*0190*/ 	.word	0x00000000
        /*0194*/ 	.short	0x0002
        /*0196*/ 	.short	0x0010
        /*0198*/ 	.byte	0x00, 0xf4, 0x21, 0x00


	//----- nvinfo : EIATTR_KPARAM_INFO
	.align		4
.L_58:
        /*019c*/ 	.byte	0x04, 0x17
        /*019e*/ 	.short	(.L_60 - .L_59)
.L_59:
        /*01a0*/ 	.word	0x00000000
        /*01a4*/ 	.short	0x0001
        /*01a6*/ 	.short	0x0008
        /*01a8*/ 	.byte	0x00, 0xf4, 0x21, 0x00


	//----- nvinfo : EIATTR_KPARAM_INFO
	.align		4
.L_60:
        /*01ac*/ 	.byte	0x04, 0x17
        /*01ae*/ 	.short	(.L_62 - .L_61)
.L_61:
        /*01b0*/ 	.word	0x00000000
        /*01b4*/ 	.short	0x0000
        /*01b6*/ 	.short	0x0000
        /*01b8*/ 	.byte	0x00, 0xf4, 0x21, 0x00


	//----- nvinfo : EIATTR_MAXREG_COUNT
	.align		4
.L_62:
        /*01bc*/ 	.byte	0x03, 0x1b
        /*01be*/ 	.short	0x00ff


	//----- nvinfo : EIATTR_NUM_BARRIERS
	.align		4
        /*01c0*/ 	.byte	0x02, 0x4c
        /*01c2*/ 	.byte	0x01
	.zero		1


	//----- nvinfo : EIATTR_ANNOTATIONS
	.align		4
        /*01c4*/ 	.byte	0x04, 0x55
        /*01c6*/ 	.short	(.L_64 - .L_63)


	//   ....[0]....
.L_63:
        /*01c8*/ 	.word	0x00000001
        /*01cc*/ 	.byte	0xb0, 0x11, 0x00, 0x00, 0x01, 0x00, 0x00, 0x00, 0x10, 0x12, 0x00, 0x00, 0x01, 0x00, 0x00, 0x00
        /* <DEDUP_REMOVED lines=39> */
        /*044c*/ 	.byte	0xc0, 0x27, 0x00, 0x00, 0x01, 0x00, 0x00, 0x00, 0x80, 0x29, 0x00, 0x00


	//----- nvinfo : EIATTR_MERCURY_ISA_VERSION
	.align		4
.L_64:
        /*0458*/ 	.byte	0x03, 0x5f
        /*045a*/ 	.short	0x0000


	//----- nvinfo : EIATTR_COOP_GROUP_MASK_REGIDS
	.align		4
        /*045c*/ 	.byte	0x04, 0x29
        /*045e*/ 	.short	(.L_66 - .L_65)


	//   ....[0]....
.L_65:
        /*0460*/ 	.word	0xffffffff


	//   ....[1]....
        /*0464*/ 	.word	0xffffffff


	//   ....[2]....
        /*0468*/ 	.word	0xffffffff


	//   ....[3]....
        /*046c*/ 	.word	0xffffffff


	//   ....[4]....
        /*0470*/ 	.word	0xffffffff


	//   ....[5]....
        /*0474*/ 	.word	0xffffffff


	//   ....[6]....
        /*0478*/ 	.word	0xffffffff


	//   ....[7]....
        /*047c*/ 	.word	0xffffffff


	//   ....[8]....
        /*0480*/ 	.word	0xffffffff


	//   ....[9]....
        /*0484*/ 	.word	0xffffffff


	//   ....[10]....
        /*0488*/ 	.word	0xffffffff


	//   ....[11]....
        /*048c*/ 	.word	0xffffffff


	//   ....[12]....
        /*0490*/ 	.word	0xffffffff


	//   ....[13]....
        /*0494*/ 	.word	0xffffffff


	//   ....[14]....
        /*0498*/ 	.word	0xffffffff


	//   ....[15]....
        /*049c*/ 	.word	0xffffffff


	//----- nvinfo : EIATTR_COOP_GROUP_INSTR_OFFSETS
	.align		4
.L_66:
        /*04a0*/ 	.byte	0x04, 0x28
        /*04a2*/ 	.short	(.L_68 - .L_67)


	//   ....[0]....
.L_67:
        /*04a4*/ 	.word	0x000042f0


	//   ....[1]....
        /*04a8*/ 	.word	0x00004470


	//   ....[2]....
        /*04ac*/ 	.word	0x00004480


	//   ....[3]....
        /*04b0*/ 	.word	0x000045c0


	//   ....[4]....
        /*04b4*/ 	.word	0x000045e0


	//   ....[5]....
        /*04b8*/ 	.word	0x00004680


	//   ....[6]....
        /*04bc*/ 	.word	0x000046b0


	//   ....[7]....
        /*04c0*/ 	.word	0x000046e0


	//   ....[8]....
        /*04c4*/ 	.word	0x00007170


	//   ....[9]....
        /*04c8*/ 	.word	0x00007180


	//   ....[10]....
        /*04cc*/ 	.word	0x00007190


	//   ....[11]....
        /*04d0*/ 	.word	0x000071a0


	//   ....[12]....
        /*04d4*/ 	.word	0x00007230


	//   ....[13]....
        /*04d8*/ 	.word	0x00007240


	//   ....[14]....
        /*04dc*/ 	.word	0x00007250


	//   ....[15]....
        /*04e0*/ 	.word	0x00007260


	//----- nvinfo : EIATTR_EXIT_INSTR_OFFSETS
	.align		4
.L_68:
        /*04e4*/ 	.byte	0x04, 0x1c
        /*04e6*/ 	.short	(.L_70 - .L_69)


	//   ....[0]....
.L_69:
        /*04e8*/ 	.word	0x000091e0


	//----- nvinfo : EIATTR_REQNTID
	.align		4
.L_70:
        /*04ec*/ 	.byte	0x04, 0x10
        /*04ee*/ 	.short	(.L_72 - .L_71)
.L_71:
        /*04f0*/ 	.word	0x00000080
        /*04f4*/ 	.word	0x00000001
        /*04f8*/ 	.word	0x00000001
.L_72:


//--------------------- .nv.callgraph             --------------------------
	.section	.nv.callgraph,"",@"SHT_CUDA_CALLGRAPH"
	.align	4
	.sectionentsize	8
	.align		4
        /*0000*/ 	.word	0x00000000
	.align		4
        /*0004*/ 	.word	0xffffffff
	.align		4
        /*0008*/ 	.word	0x00000000
	.align		4
        /*000c*/ 	.word	0xfffffffe
	.align		4
        /*0010*/ 	.word	0x00000000
	.align		4
        /*0014*/ 	.word	0xfffffffd
	.align		4
        /*0018*/ 	.word	0x00000000
	.align		4
        /*001c*/ 	.word	0xfffffffc


//--------------------- .nv.rel.action            --------------------------
	.section	.nv.rel.action,"",@"SHT_CUDA_RELOCINFO"
	.align	8
	.sectionentsize	8
        /*0000*/ 	.byte	0x73, 0x00, 0x00, 0x00, 0x00, 0x00, 0x00, 0x00, 0x00, 0x00, 0x00, 0x11, 0x25, 0x00, 0x05, 0x36


//--------------------- .nv.constant4             --------------------------
	.section	.nv.constant4,"a",@progbits
	.align	8
	.align		8
.nv.constant4:
        /*0000*/ 	.dword	_$_str


//--------------------- .nv.constant0.attn_fwd    --------------------------
	.section	.nv.constant0.attn_fwd,"a",@progbits
	.sectionflags	@""
	.align	4
.nv.constant0.attn_fwd:
	.zero		488


//--------------------- .text.attn_fwd            --------------------------
	.section	.text.attn_fwd,"ax",@progbits
	.sectioninfo	@"SHI_REGISTERS=255"
	.align	128
        .global         attn_fwd
        .type           attn_fwd,@function
        .size           attn_fwd,(.L_x_3 - attn_fwd)
        .other          attn_fwd,@"STO_CUDA_ENTRY STV_DEFAULT"
attn_fwd:
.text.attn_fwd:
[----:B------:R-:W-:Y:S02]  /*0000*/  MOV R1, c[0x0][0x28] ;  /* 0x00000a0000017a02 */ /* 0x000fe40000000f00 */
[----:B------:R-:W0:Y:S01]  /*0010*/  S2R R66, SR_TID.X ;  /* 0x0000000000427919 */ /* 0x000e220000002100 */
[----:B------:R-:W-:Y:S01]  /*0020*/  MOV R67, c[0x0][0x198] ;  /* 0x0000660000437a02 */ /* 0x000fe20000000f00 */
[----:B------:R-:W-:Y:S01]  /*0030*/  ULDC.64 UR4, c[0x0][0x118] ;  /* 0x0000460000047ab9 */ /* 0x000fe20000000a00 */
[----:B------:R-:W-:Y:S01]  /*0040*/  IADD3 R1, R1, -0x148, RZ ;  /* 0xfffffeb801017810 */ /* 0x000fe20007ffe0ff */
[----:B------:R-:W1:Y:S01]  /*0050*/  S2R R0, SR_CTAID.X ;  /* 0x0000000000007919 */ /* 0x000e620000002500 */
[C---:B------:R-:W-:Y:S01]  /*0060*/  SHF.L.U32 R9, R67.reuse, 0x3, RZ ;  /* 0x0000000343097819 */ /* 0x040fe200000006ff */
[C---:B------:R-:W-:Y:S01]  /*0070*/  IMAD R19, R67.reuse, 0x22, RZ ;  /* 0x0000002243137824 */ /* 0x040fe200078e02ff */
[C---:B------:R-:W-:Y:S01]  /*0080*/  SHF.L.U32 R35, R67.reuse, 0x4, RZ ;  /* 0x0000000443237819 */ /* 0x040fe200000006ff */
[----:B------:R-:W2:Y:S01]  /*0090*/  S2R R70, SR_CTAID.Y ;  /* 0x0000000000467919 */ /* 0x000ea20000002600 */
[C---:B------:R-:W-:Y:S01]  /*00a0*/  IMAD R27, R67.reuse, 0xc, RZ ;  /* 0x0000000c431b7824 */ /* 0x040fe200078e02ff */
[C---:B------:R-:W-:Y:S01]  /*00b0*/  SHF.L.U32 R7, R67.reuse, 0x1, RZ ;  /* 0x0000000143077819 */ /* 0x040fe200000006ff */
[C---:B------:R-:W-:Y:S01]  /*00c0*/  IMAD R51, R67.reuse, 0x18, RZ ;  /* 0x0000001843337824 */ /* 0x040fe200078e02ff */
[C---:B------:R-:W-:Y:S01]  /*00d0*/  SHF.L.U32 R11, R67.reuse, 0x2, RZ ;  /* 0x00000002430b7819 */ /* 0x040fe200000006ff */
[C---:B------:R-:W-:Y:S01]  /*00e0*/  IMAD R15, R67.reuse, 0x6, RZ ;  /* 0x00000006430f7824 */ /* 0x040fe200078e02ff */
[CC--:B------:R-:W-:Y:S01]  /*00f0*/  LEA R13, R67.reuse, R67.reuse, 0x2 ;  /* 0x00000043430d7211 */ /* 0x0c0fe200078e10ff */
[C---:B------:R-:W-:Y:S01]  /*0100*/  IMAD R81, R67.reuse, 0x30, RZ ;  /* 0x0000003043517824 */ /* 0x040fe200078e02ff */
[CC--:B------:R-:W-:Y:S01]  /*0110*/  LEA R17, R67.reuse, -R67.reuse, 0x3 ;  /* 0x8000004343117211 */ /* 0x0c0fe200078e18ff */
[C---:B------:R-:W-:Y:S01]  /*0120*/  IMAD R23, R67.reuse, 0xa, RZ ;  /* 0x0000000a43177824 */ /* 0x040fe200078e02ff */
[CC--:B------:R-:W-:Y:S01]  /*0130*/  LEA R21, R67.reuse, R67.reuse, 0x3 ;  /* 0x0000004343157211 */ /* 0x0c0fe200078e18ff */
[C---:B------:R-:W-:Y:S01]  /*0140*/  IMAD R31, R67.reuse, 0xe, RZ ;  /* 0x0000000e431f7824 */ /* 0x040fe200078e02ff */
[CC--:B------:R-:W-:Y:S01]  /*0150*/  LEA R33, R67.reuse, -R67.reuse, 0x4 ;  /* 0x8000004343217211 */ /* 0x0c0fe200078e20ff */
[C---:B------:R-:W-:Y:S01]  /*0160*/  IMAD R39, R67.reuse, 0x12, RZ ;  /* 0x0000001243277824 */ /* 0x040fe200078e02ff */
[CC--:B------:R-:W-:Y:S01]  /*0170*/  LEA R37, R67.reuse, R67.reuse, 0x4 ;  /* 0x0000004343257211 */ /* 0x0c0fe200078e20ff */
[C---:B------:R-:W-:Y:S01]  /*0180*/  IMAD R43, R67.reuse, 0x14, RZ ;  /* 0x00000014432b7824 */ /* 0x040fe200078e02ff */
[----:B0-----:R-:W-:Y:S01]  /*0190*/  LOP3.LUT R68, R66, 0x7f, RZ, 0xc0, !PT ;  /* 0x0000007f42447812 */ /* 0x001fe200078ec0ff */
[C---:B------:R-:W-:Y:S01]  /*01a0*/  IMAD R47, R67.reuse, 0x16, RZ ;  /* 0x00000016432f7824 */ /* 0x040fe200078e02ff */
[C---:B------:R-:W-:Y:S01]  /*01b0*/  LEA R65, R67.reuse, -R67, 0x5 ;  /* 0x8000004343417211 */ /* 0x040fe200078e28ff */
[C---:B------:R-:W-:Y:S01]  /*01c0*/  IMAD R25, R67.reuse, 0xb, RZ ;  /* 0x0000000b43197824 */ /* 0x040fe200078e02ff */
[----:B-1----:R-:W-:Y:S01]  /*01d0*/  LEA R2, R0, R68, 0x7 ;  /* 0x0000004400027211 */ /* 0x002fe200078e38ff */
[----:B------:R-:W-:-:S02]  /*01e0*/  IMAD R55, R67, 0x1a, RZ ;  /* 0x0000001a43377824 */ /* 0x000fc400078e02ff */
[C---:B------:R-:W-:Y:S02]  /*01f0*/  IMAD R59, R67.reuse, 0x1c, RZ ;  /* 0x0000001c433b7824 */ /* 0x040fe400078e02ff */
[----:B--2---:R-:W-:Y:S02]  /*0200*/  IMAD R0, R70, c[0x0][0x190], RZ ;  /* 0x0000640046007a24 */ /* 0x004fe400078e02ff */
[----:B------:R-:W-:Y:S02]  /*0210*/  IMAD R3, R2, c[0x0][0x194], RZ ;  /* 0x0000650002037a24 */ /* 0x000fe400078e02ff */
[----:B------:R-:W-:Y:S01]  /*0220*/  IMAD R63, R67, 0x1e, RZ ;  /* 0x0000001e433f7824 */ /* 0x000fe200078e02ff */
[C---:B------:R-:W-:Y:S01]  /*0230*/  SHF.L.U32 R2, R0.reuse, 0x1, RZ ;  /* 0x0000000100027819 */ /* 0x040fe200000006ff */
[----:B------:R-:W-:Y:S01]  /*0240*/  IMAD.HI R0, R0, 0x2, RZ ;  /* 0x0000000200007827 */ /* 0x000fe200078e02ff */
[----:B------:R-:W-:-:S03]  /*0250*/  SHF.L.U32 R5, R3, 0x1, RZ ;  /* 0x0000000103057819 */ /* 0x000fc600000006ff */
[----:B------:R-:W-:Y:S01]  /*0260*/  IMAD.HI R3, R3, 0x2, RZ ;  /* 0x0000000203037827 */ /* 0x000fe200078e02ff */
[----:B------:R-:W-:Y:S02]  /*0270*/  IADD3 R2, P0, P1, R5, c[0x0][0x160], R2 ;  /* 0x0000580005027a10 */ /* 0x000fe4000791e002 */
[C---:B------:R-:W-:Y:S01]  /*0280*/  LEA R5, R67.reuse, R67, 0x1 ;  /* 0x0000004343057211 */ /* 0x040fe200078e08ff */
[----:B------:R-:W-:Y:S01]  /*0290*/  IMAD R29, R67, 0xd, RZ ;  /* 0x0000000d431d7824 */ /* 0x000fe200078e02ff */
[----:B------:R-:W-:Y:S01]  /*02a0*/  IADD3.X R3, R3, c[0x0][0x164], R0, P0, P1 ;  /* 0x0000590003037a10 */ /* 0x000fe200007e2400 */
[C---:B------:R-:W-:Y:S01]  /*02b0*/  IMAD R69, R67.reuse, 0x24, RZ ;  /* 0x0000002443457824 */ /* 0x040fe200078e02ff */
[CC--:B------:R-:W-:Y:S01]  /*02c0*/  LEA R18, P4, R67.reuse, R2.reuse, 0x4 ;  /* 0x0000000243127211 */ /* 0x0c0fe200078820ff */
[C---:B------:R-:W-:Y:S01]  /*02d0*/  IMAD R71, R67.reuse, 0x26, RZ ;  /* 0x0000002643477824 */ /* 0x040fe200078e02ff */
[CC--:B------:R-:W-:Y:S01]  /*02e0*/  LEA R34, P5, R67.reuse, R2.reuse, 0x5 ;  /* 0x0000000243227211 */ /* 0x0c0fe200078a28ff */
[----:B------:R-:W-:Y:S01]  /*02f0*/  IMAD R73, R67, 0x28, RZ ;  /* 0x0000002843497824 */ /* 0x000fe200078e02ff */
[-C--:B------:R-:W-:Y:S01]  /*0300*/  IADD3 R36, P1, R19, R2.reuse, RZ ;  /* 0x0000000213247210 */ /* 0x080fe20007f3e0ff */
[----:B------:R-:W-:Y:S01]  /*0310*/  IMAD R75, R67, 0x2a, RZ ;  /* 0x0000002a434b7824 */ /* 0x000fe200078e02ff */
[-C--:B------:R-:W-:Y:S01]  /*0320*/  LEA.HI.X.SX32 R19, R9, R3.reuse, 0x1, P4 ;  /* 0x0000000309137211 */ /* 0x080fe200020f0eff */
[----:B------:R-:W-:Y:S01]  /*0330*/  IMAD R77, R67, 0x2c, RZ ;  /* 0x0000002c434d7824 */ /* 0x000fe200078e02ff */
[-C--:B------:R-:W-:Y:S01]  /*0340*/  LEA.HI.X.SX32 R35, R35, R3.reuse, 0x1, P5 ;  /* 0x0000000323237211 */ /* 0x080fe200028f0eff */
[----:B------:R-:W-:Y:S01]  /*0350*/  IMAD R79, R67, 0x2e, RZ ;  /* 0x0000002e434f7824 */ /* 0x000fe200078e02ff */
[-C--:B------:R-:W-:Y:S01]  /*0360*/  IADD3 R14, P4, R27, R2.reuse, RZ ;  /* 0x000000021b0e7210 */ /* 0x080fe20007f9e0ff */
[----:B------:R-:W-:Y:S01]  /*0370*/  IMAD R41, R67, 0x13, RZ ;  /* 0x0000001343297824 */ /* 0x000fe200078e02ff */
[-C--:B------:R-:W-:Y:S01]  /*0380*/  IADD3 R26, P5, R51, R2.reuse, RZ ;  /* 0x00000002331a7210 */ /* 0x080fe20007fbe0ff */
        /* <DEDUP_REMOVED lines=10> */
[C---:B------:R-:W-:Y:S01]  /*0430*/  IMAD R89, R67.reuse, 0x38, RZ ;  /* 0x0000003843597824 */ /* 0x040fe200078e02ff */
[CC--:B------:R-:W-:Y:S01]  /*0440*/  LEA R6, P5, R67.reuse, R2.reuse, 0x2 ;  /* 0x0000000243067211 */ /* 0x0c0fe200078a10ff */
[----:B------:R-:W-:Y:S01]  /*0450*/  IMAD R91, R67, 0x3a, RZ ;  /* 0x0000003a435b7824 */ /* 0x000fe200078e02ff */
[-C--:B------:R-:W-:Y:S01]  /*0460*/  LEA.HI.X.SX32 R9, R5, R3.reuse, 0x1, P2 ;  /* 0x0000000305097211 */ /* 0x080fe200010f0eff */
[----:B------:R-:W-:Y:S01]  /*0470*/  IMAD R93, R67, 0x3c, RZ ;  /* 0x0000003c435d7824 */ /* 0x000fe200078e02ff */
[-C--:B------:R-:W-:Y:S01]  /*0480*/  LEA.HI.X.SX32 R51, R51, R3.reuse, 0x1, P6 ;  /* 0x0000000333337211 */ /* 0x080fe200030f0eff */
[C---:B------:R-:W-:Y:S01]  /*0490*/  IMAD R95, R67.reuse, 0x3e, RZ ;  /* 0x0000003e435f7824 */ /* 0x040fe200078e02ff */
[CC--:B------:R-:W-:Y:S01]  /*04a0*/  LEA.HI.X.SX32 R5, R67.reuse, R3.reuse, 0x1, P4 ;  /* 0x0000000343057211 */ /* 0x0c0fe200020f0eff */
[----:B------:R-:W-:Y:S01]  /*04b0*/  IMAD R53, R67, 0x19, RZ ;  /* 0x0000001943357824 */ /* 0x000fe200078e02ff */
[----:B------:R-:W-:Y:S01]  /*04c0*/  LEA.HI.X.SX32 R7, R7, R3, 0x1, P5 ;  /* 0x0000000307077211 */ /* 0x000fe200028f0eff */
[C---:B------:R-:W-:Y:S01]  /*04d0*/  IMAD R57, R67.reuse, 0x1b, RZ ;  /* 0x0000001b43397824 */ /* 0x040fe200078e02ff */
[CC--:B------:R-:W-:Y:S01]  /*04e0*/  LEA R10, P6, R67.reuse, R2.reuse, 0x3 ;  /* 0x00000002430a7211 */ /* 0x0c0fe200078c18ff */
[----:B------:R-:W-:Y:S01]  /*04f0*/  IMAD R61, R67, 0x1d, RZ ;  /* 0x0000001d433d7824 */ /* 0x000fe200078e02ff */
[-C--:B------:R-:W-:Y:S01]  /*0500*/  IADD3 R12, P4, R23, R2.reuse, RZ ;  /* 0x00000002170c7210 */ /* 0x080fe20007f9e0ff */
[----:B------:R0:W2:Y:S01]  /*0510*/  LDG.E.U16 R19, [R18.64] ;  /* 0x0000000412137981 */ /* 0x0000a2000c1e1500 */
[----:B------:R-:W-:-:S02]  /*0520*/  IADD3 R16, P5, R31, R2, RZ ;  /* 0x000000021f107210 */ /* 0x000fc40007fbe0ff */
[-C--:B------:R-:W-:Y:S01]  /*0530*/  LEA.HI.X.SX32 R11, R11, R3.reuse, 0x1, P6 ;  /* 0x000000030b0b7211 */ /* 0x080fe200030f0eff */
[----:B------:R-:W3:Y:S01]  /*0540*/  LDG.E.U16 R35, [R34.64] ;  /* 0x0000000422237981 */ /* 0x000ee2000c1e1500 */
[-C--:B------:R-:W-:Y:S02]  /*0550*/  LEA.HI.X.SX32 R13, R13, R3.reuse, 0x1, P4 ;  /* 0x000000030d0d7211 */ /* 0x080fe400020f0eff */
[----:B------:R-:W-:Y:S01]  /*0560*/  LEA.HI.X.SX32 R17, R17, R3, 0x1, P5 ;  /* 0x0000000311117211 */ /* 0x000fe200028f0eff */
[----:B------:R-:W4:Y:S01]  /*0570*/  LDG.E.U16 R51, [R50.64] ;  /* 0x0000000432337981 */ /* 0x000f22000c1e1500 */
[-C--:B------:R-:W-:Y:S02]  /*0580*/  IADD3 R20, P6, R39, R2.reuse, RZ ;  /* 0x0000000227147210 */ /* 0x080fe40007fde0ff */
[-C--:B------:R-:W-:Y:S01]  /*0590*/  IADD3 R22, P4, R43, R2.reuse, RZ ;  /* 0x000000022b167210 */ /* 0x080fe20007f9e0ff */
[----:B------:R1:W5:Y:S01]  /*05a0*/  LDG.E.U16 R4, [R4.64] ;  /* 0x0000000404047981 */ /* 0x000362000c1e1500 */
[----:B------:R-:W-:-:S02]  /*05b0*/  IADD3 R24, P5, R47, R2, RZ ;  /* 0x000000022f187210 */ /* 0x000fc40007fbe0ff */
[-C--:B------:R-:W-:Y:S01]  /*05c0*/  LEA.HI.X.SX32 R21, R21, R3.reuse, 0x1, P6 ;  /* 0x0000000315157211 */ /* 0x080fe200030f0eff */
[----:B------:R0:W5:Y:S01]  /*05d0*/  LDG.E.U16 R6, [R6.64] ;  /* 0x0000000406067981 */ /* 0x000162000c1e1500 */
[-C--:B------:R-:W-:Y:S02]  /*05e0*/  LEA.HI.X.SX32 R23, R23, R3.reuse, 0x1, P4 ;  /* 0x0000000317177211 */ /* 0x080fe400020f0eff */
[----:B------:R-:W-:Y:S01]  /*05f0*/  LEA.HI.X.SX32 R25, R25, R3, 0x1, P5 ;  /* 0x0000000319197211 */ /* 0x000fe200028f0eff */
[----:B------:R-:W5:Y:S01]  /*0600*/  LDG.E.U16 R20, [R20.64] ;  /* 0x0000000414147981 */ /* 0x000f62000c1e1500 */
[-C--:B------:R-:W-:Y:S02]  /*0610*/  IADD3 R28, P6, R55, R2.reuse, RZ ;  /* 0x00000002371c7210 */ /* 0x080fe40007fde0ff */
[-C--:B------:R-:W-:Y:S01]  /*0620*/  IADD3 R30, P4, R59, R2.reuse, RZ ;  /* 0x000000023b1e7210 */ /* 0x080fe20007f9e0ff */
[----:B------:R-:W5:Y:S01]  /*0630*/  LDG.E.U16 R22, [R22.64] ;  /* 0x0000000416167981 */ /* 0x000f62000c1e1500 */
        /* <DEDUP_REMOVED lines=10> */
[-C--:B------:R-:W-:Y:S01]  /*06e0*/  IADD3 R44, P6, R75, R2.reuse, RZ ;  /* 0x000000024b2c7210 */ /* 0x080fe20007fde0ff */
[----:B------:R-:W5:Y:S01]  /*06f0*/  LDG.E.U16 R26, [R26.64] ;  /* 0x000000041a1a7981 */ /* 0x000f62000c1e1500 */
[-C--:B------:R-:W-:Y:S02]  /*0700*/  IADD3 R46, P4, R77, R2.reuse, RZ ;  /* 0x000000024d2e7210 */ /* 0x080fe40007f9e0ff */
[----:B------:R-:W-:Y:S01]  /*0710*/  IADD3 R48, P5, R79, R2, RZ ;  /* 0x000000024f307210 */ /* 0x000fe20007fbe0ff */
[----:B------:R-:W5:Y:S01]  /*0720*/  LDG.E.U16 R12, [R12.64] ;  /* 0x000000040c0c7981 */ /* 0x000f62000c1e1500 */
[-C--:B------:R-:W-:Y:S02]  /*0730*/  LEA.HI.X.SX32 R37, R37, R3.reuse, 0x1, P1 ;  /* 0x0000000325257211 */ /* 0x080fe400008f0eff */
[-C--:B------:R-:W-:Y:S01]  /*0740*/  LEA.HI.X.SX32 R39, R39, R3.reuse, 0x1, P0 ;  /* 0x0000000327277211 */ /* 0x080fe200000f0eff */
[----:B------:R-:W5:Y:S01]  /*0750*/  LDG.E.U16 R28, [R28.64] ;  /* 0x000000041c1c7981 */ /* 0x000f62000c1e1500 */
[----:B------:R-:W-:-:S02]  /*0760*/  LEA.HI.X.SX32 R41, R41, R3, 0x1, P3 ;  /* 0x0000000329297211 */ /* 0x000fc400018f0eff */
[-C--:B------:R-:W-:Y:S01]  /*0770*/  LEA.HI.X.SX32 R43, R43, R3.reuse, 0x1, P2 ;  /* 0x000000032b2b7211 */ /* 0x080fe200010f0eff */
[----:B------:R-:W5:Y:S01]  /*0780*/  LDG.E.U16 R36, [R36.64] ;  /* 0x0000000424247981 */ /* 0x000f62000c1e1500 */
[-C--:B------:R-:W-:Y:S02]  /*0790*/  LEA.HI.X.SX32 R45, R45, R3.reuse, 0x1, P6 ;  /* 0x000000032d2d7211 */ /* 0x080fe400030f0eff */
[-C--:B------:R-:W-:Y:S01]  /*07a0*/  LEA.HI.X.SX32 R47, R47, R3.reuse, 0x1, P4 ;  /* 0x000000032f2f7211 */ /* 0x080fe200020f0eff */
[----:B------:R-:W5:Y:S01]  /*07b0*/  LDG.E.U16 R38, [R38.64] ;  /* 0x0000000426267981 */ /* 0x000f62000c1e1500 */
[----:B------:R-:W-:Y:S02]  /*07c0*/  LEA.HI.X.SX32 R49, R49, R3, 0x1, P5 ;  /* 0x0000000331317211 */ /* 0x000fe400028f0eff */
[-C--:B------:R-:W-:Y:S01]  /*07d0*/  IADD3 R52, P1, R83, R2.reuse, RZ ;  /* 0x0000000253347210 */ /* 0x080fe20007f3e0ff */
[----:B------:R-:W5:Y:S01]  /*07e0*/  LDG.E.U16 R40, [R40.64] ;  /* 0x0000000428287981 */ /* 0x000f62000c1e1500 */
[----:B------:R-:W-:-:S02]  /*07f0*/  IADD3 R54, P0, R85, R2, RZ ;  /* 0x0000000255367210 */ /* 0x000fc40007f1e0ff */
[-C--:B------:R-:W-:Y:S01]  /*0800*/  IADD3 R56, P3, R87, R2.reuse, RZ ;  /* 0x0000000257387210 */ /* 0x080fe20007f7e0ff */
[----:B------:R-:W5:Y:S01]  /*0810*/  LDG.E.U16 R42, [R42.64] ;  /* 0x000000042a2a7981 */ /* 0x000f62000c1e1500 */
[-C--:B------:R-:W-:Y:S02]  /*0820*/  IADD3 R58, P2, R89, R2.reuse, RZ ;  /* 0x00000002593a7210 */ /* 0x080fe40007f5e0ff */
[-C--:B------:R-:W-:Y:S01]  /*0830*/  IADD3 R60, P6, R91, R2.reuse, RZ ;  /* 0x000000025b3c7210 */ /* 0x080fe20007fde0ff */
[----:B------:R-:W5:Y:S01]  /*0840*/  LDG.E.U16 R44, [R44.64] ;  /* 0x000000042c2c7981 */ /* 0x000f62000c1e1500 */
[-C--:B------:R-:W-:Y:S02]  /*0850*/  IADD3 R62, P4, R93, R2.reuse, RZ ;  /* 0x000000025d3e7210 */ /* 0x080fe40007f9e0ff */
[----:B------:R-:W-:Y:S01]  /*0860*/  IADD3 R64, P5, R95, R2, RZ ;  /* 0x000000025f407210 */ /* 0x000fe20007fbe0ff */
[----:B------:R-:W5:Y:S01]  /*0870*/  LDG.E.U16 R14, [R14.64] ;  /* 0x000000040e0e7981 */ /* 0x000f62000c1e1500 */
[----:B------:R-:W-:-:S02]  /*0880*/  LEA.HI.X.SX32 R53, R53, R3, 0x1, P1 ;  /* 0x0000000335357211 */ /* 0x000fc400008f0eff */
[-C--:B------:R-:W-:Y:S01]  /*0890*/  LEA.HI.X.SX32 R55, R55, R3.reuse, 0x1, P0 ;  /* 0x0000000337377211 */ /* 0x080fe200000f0eff */
[----:B------:R-:W5:Y:S01]  /*08a0*/  LDG.E.U16 R30, [R30.64] ;  /* 0x000000041e1e7981 */ /* 0x000f62000c1e1500 */
[-C--:B------:R-:W-:Y:S02]  /*08b0*/  LEA.HI.X.SX32 R57, R57, R3.reuse, 0x1, P3 ;  /* 0x0000000339397211 */ /* 0x080fe400018f0eff */
[-C--:B------:R-:W-:Y:S01]  /*08c0*/  LEA.HI.X.SX32 R59, R59, R3.reuse, 0x1, P2 ;  /* 0x000000033b3b7211 */ /* 0x080fe200010f0eff */
[----:B------:R-:W5:Y:S01]  /*08d0*/  LDG.E.U16 R52, [R52.64] ;  /* 0x0000000434347981 */ /* 0x000f62000c1e1500 */
[-C--:B------:R-:W-:Y:S02]  /*08e0*/  LEA.HI.X.SX32 R61, R61, R3.reuse, 0x1, P6 ;  /* 0x000000033d3d7211 */ /* 0x080fe400030f0eff */
[-C--:B------:R-:W-:Y:S01]  /*08f0*/  LEA.HI.X.SX32 R63, R63, R3.reuse, 0x1, P4 ;  /* 0x000000033f3f7211 */ /* 0x080fe200020f0eff */
[----:B------:R-:W5:Y:S01]  /*0900*/  LDG.E.U16 R54, [R54.64] ;  /* 0x0000000436367981 */ /* 0x000f62000c1e1500 */
[----:B------:R-:W-:-:S03]  /*0910*/  LEA.HI.X.SX32 R65, R65, R3, 0x1, P5 ;  /* 0x0000000341417211 */ /* 0x000fc600028f0eff */
[----:B------:R0:W5:Y:S04]  /*0920*/  LDG.E.U16 R3, [R2.64] ;  /* 0x0000000402037981 */ /* 0x000168000c1e1500 */
[----:B------:R-:W5:Y:S04]  /*0930*/  LDG.E.U16 R56, [R56.64] ;  /* 0x0000000438387981 */ /* 0x000f68000c1e1500 */
[----:B------:R-:W5:Y:S04]  /*0940*/  LDG.E.U16 R58, [R58.64] ;  /* 0x000000043a3a7981 */ /* 0x000f68000c1e1500 */
[----:B------:R-:W5:Y:S04]  /*0950*/  LDG.E.U16 R60, [R60.64] ;  /* 0x000000043c3c7981 */ /* 0x000f68000c1e1500 */
[----:B------:R-:W5:Y:S04]  /*0960*/  LDG.E.U16 R46, [R46.64] ;  /* 0x000000042e2e7981 */ /* 0x000f68000c1e1500 */
[----:B------:R-:W5:Y:S04]  /*0970*/  LDG.E.U16 R62, [R62.64] ;  /* 0x000000043e3e7981 */ /* 0x000f68000c1e1500 */
[----:B------:R-:W5:Y:S04]  /*0980*/  LDG.E.U16 R33, [R32.64] ;  /* 0x0000000420217981 */ /* 0x000f68000c1e1500 */
[----:B------:R-:W5:Y:S04]  /*0990*/  LDG.E.U16 R49, [R48.64] ;  /* 0x0000000430317981 */ /* 0x000f68000c1e1500 */
[----:B------:R-:W5:Y:S04]  /*09a0*/  LDG.E.U16 R65, [R64.64] ;  /* 0x0000000440417981 */ /* 0x000f68000c1e1500 */
[----:B------:R1:W5:Y:S01]  /*09b0*/  LDG.E.U16 R17, [R16.64] ;  /* 0x0000000410117981 */ /* 0x000362000c1e1500 */
[----:B------:R-:W-:-:S04]  /*09c0*/  SHF.L.U32 R0, R68, 0x1, RZ ;  /* 0x0000000144007819 */ /* 0x000fc800000006ff */
[C---:B------:R-:W-:Y:S02]  /*09d0*/  LOP3.LUT R74, R0.reuse, 0x10, RZ, 0x3c, !PT ;  /* 0x00000010004a7812 */ /* 0x040fe400078e3cff */
[----:B------:R-:W-:Y:S02]  /*09e0*/  LOP3.LUT R72, R0, 0x20, RZ, 0x3c, !PT ;  /* 0x0000002000487812 */ /* 0x000fe400078e3cff */
[----:B0-----:R-:W-:-:S04]  /*09f0*/  MOV R2, 0x1 ;  /* 0x0000000100027802 */ /* 0x001fc80000000f00 */
[----:B------:R-:W-:Y:S02]  /*0a00*/  ISETP.LE.AND P0, PT, R2, c[0x0][0x1d0], PT ;  /* 0x0000740002007a0c */ /* 0x000fe40003f03270 */
[C---:B------:R-:W-:Y:S02]  /*0a10*/  LOP3.LUT R2, R0.reuse, 0x40, RZ, 0x3c, !PT ;  /* 0x0000004000027812 */ /* 0x040fe400078e3cff */
[C---:B------:R-:W-:Y:S01]  /*0a20*/  LOP3.LUT R252, R0.reuse, 0x70, RZ, 0x3c, !PT ;  /* 0x0000007000fc7812 */ /* 0x040fe200078e3cff */
[----:B------:R-:W-:Y:S01]  /*0a30*/  CS2R R132, SRZ ;  /* 0x0000000000847805 */ /* 0x000fe2000001ff00 */
[----:B-1----:R-:W-:Y:S01]  /*0a40*/  MOV R5, 0xff800000 ;  /* 0xff80000000057802 */ /* 0x002fe20000000f00 */
[----:B------:R-:W-:Y:S01]  /*0a50*/  CS2R R134, SRZ ;  /* 0x0000000000867805 */ /* 0x000fe2000001ff00 */
[----:B------:R-:W-:Y:S01]  /*0a60*/  MOV R7, 0xff800000 ;  /* 0xff80000000077802 */ /* 0x000fe20000000f00 */
[----:B------:R-:W-:Y:S01]  /*0a70*/  CS2R R124, SRZ ;  /* 0x00000000007c7805 */ /* 0x000fe2000001ff00 */
[----:B------:R-:W-:Y:S01]  /*0a80*/  MOV R9, 0xff800000 ;  /* 0xff80000000097802 */ /* 0x000fe20000000f00 */
[----:B------:R-:W-:Y:S01]  /*0a90*/  CS2R R126, SRZ ;  /* 0x00000000007e7805 */ /* 0x000fe2000001ff00 */
[----:B------:R-:W-:Y:S01]  /*0aa0*/  MOV R18, 0x3f800000 ;  /* 0x3f80000000127802 */ /* 0x000fe20000000f00 */
[----:B------:R-:W-:Y:S01]  /*0ab0*/  CS2R R144, SRZ ;  /* 0x0000000000907805 */ /* 0x000fe2000001ff00 */
[----:B------:R-:W-:Y:S01]  /*0ac0*/  MOV R16, 0x3f800000 ;  /* 0x3f80000000107802 */ /* 0x000fe20000000f00 */
[----:B------:R-:W-:Y:S01]  /*0ad0*/  CS2R R146, SRZ ;  /* 0x0000000000927805 */ /* 0x000fe2000001ff00 */
        /* <DEDUP_REMOVED lines=10> */
[----:B--2---:R-:W-:Y:S04]  /*0b80*/  STS.U16 [R0+0x800], R19 ;  /* 0x0008001300007388 */ /* 0x004fe80000000400 */
[----:B---3--:R-:W-:Y:S04]  /*0b90*/  STS.U16 [R0+0x1000], R35 ;  /* 0x0010002300007388 */ /* 0x008fe80000000400 */
[----:B----4-:R-:W-:Y:S04]  /*0ba0*/  STS.U16 [R0+0x1800], R51 ;  /* 0x0018003300007388 */ /* 0x010fe80000000400 */
[----:B-----5:R0:W-:Y:S04]  /*0bb0*/  STS.U16 [R0], R3 ;  /* 0x0000000300007388 */ /* 0x0201e80000000400 */
[----:B------:R-:W-:Y:S04]  /*0bc0*/  STS.U16 [R74+0x100], R4 ;  /* 0x000100044a007388 */ /* 0x000fe80000000400 */
[----:B------:R-:W-:Y:S01]  /*0bd0*/  STS.U16 [R74+0x900], R20 ;  /* 0x000900144a007388 */ /* 0x000fe20000000400 */
[----:B0-----:R-:W-:-:S03]  /*0be0*/  LOP3.LUT R3, R0, 0x30, RZ, 0x3c, !PT ;  /* 0x0000003000037812 */ /* 0x001fc600078e3cff */
[----:B------:R-:W-:Y:S04]  /*0bf0*/  STS.U16 [R74+0x1100], R36 ;  /* 0x001100244a007388 */ /* 0x000fe80000000400 */
        /* <DEDUP_REMOVED lines=8> */
[----:B------:R0:W-:Y:S04]  /*0c80*/  STS.U16 [R3+0x1b00], R56 ;  /* 0x001b003803007388 */ /* 0x0001e80000000400 */
[----:B------:R-:W-:Y:S04]  /*0c90*/  STS.U16 [R2+0x400], R10 ;  /* 0x0004000a02007388 */ /* 0x000fe80000000400 */
[----:B------:R-:W-:Y:S01]  /*0ca0*/  STS.U16 [R2+0xc00], R26 ;  /* 0x000c001a02007388 */ /* 0x000fe20000000400 */
[----:B0-----:R-:W-:-:S03]  /*0cb0*/  LOP3.LUT R3, R0, 0x50, RZ, 0x3c, !PT ;  /* 0x0000005000037812 */ /* 0x001fc600078e3cff */
[----:B------:R-:W-:Y:S04]  /*0cc0*/  STS.U16 [R2+0x1400], R42 ;  /* 0x0014002a02007388 */ /* 0x000fe80000000400 */
[----:B------:R0:W-:Y:S04]  /*0cd0*/  STS.U16 [R2+0x1c00], R58 ;  /* 0x001c003a02007388 */ /* 0x0001e80000000400 */
[----:B------:R-:W-:Y:S04]  /*0ce0*/  STS.U16 [R3+0x500], R12 ;  /* 0x0005000c03007388 */ /* 0x000fe80000000400 */
[----:B------:R-:W-:Y:S01]  /*0cf0*/  STS.U16 [R3+0xd00], R28 ;  /* 0x000d001c03007388 */ /* 0x000fe20000000400 */
[----:B0-----:R-:W-:-:S03]  /*0d00*/  LOP3.LUT R2, R0, 0x60, RZ, 0x3c, !PT ;  /* 0x0000006000027812 */ /* 0x001fc600078e3cff */
[----:B------:R-:W-:Y:S04]  /*0d10*/  STS.U16 [R3+0x1500], R44 ;  /* 0x0015002c03007388 */ /* 0x000fe80000000400 */
[----:B------:R-:W-:Y:S04]  /*0d20*/  STS.U16 [R3+0x1d00], R60 ;  /* 0x001d003c03007388 */ /* 0x000fe80000000400 */
[----:B------:R0:W-:Y:S04]  /*0d30*/  STS.U16 [R2+0x600], R14 ;  /* 0x0006000e02007388 */ /* 0x0001e80000000400 */
[----:B------:R-:W-:Y:S04]  /*0d40*/  STS.U16 [R2+0xe00], R30 ;  /* 0x000e001e02007388 */ /* 0x000fe80000000400 */
[----:B------:R-:W-:Y:S04]  /*0d50*/  STS.U16 [R2+0x1600], R46 ;  /* 0x0016002e02007388 */ /* 0x000fe80000000400 */
[----:B------:R-:W-:Y:S04]  /*0d60*/  STS.U16 [R2+0x1e00], R62 ;  /* 0x001e003e02007388 */ /* 0x000fe80000000400 */
[----:B------:R-:W-:Y:S04]  /*0d70*/  STS.U16 [R252+0xf00], R33 ;  /* 0x000f0021fc007388 */ /* 0x000fe80000000400 */
[----:B------:R-:W-:Y:S04]  /*0d80*/  STS.U16 [R252+0x1700], R49 ;  /* 0x00170031fc007388 */ /* 0x000fe80000000400 */
[----:B------:R-:W-:Y:S01]  /*0d90*/  STS.U16 [R252+0x1f00], R65 ;  /* 0x001f0041fc007388 */ /* 0x000fe20000000400 */
[----:B------:R-:W-:-:S02]  /*0da0*/  MOV R20, 0x3f800000 ;  /* 0x3f80000000147802 */ /* 0x000fc40000000f00 */
[----:B------:R-:W-:Y:S01]  /*0db0*/  MOV R8, 0xff800000 ;  /* 0xff80000000087802 */ /* 0x000fe20000000f00 */
[----:B------:R1:W-:Y:S01]  /*0dc0*/  STS.U16 [R252+0x700], R17 ;  /* 0x00070011fc007388 */ /* 0x0003e20000000400 */
[----:B0-----:R-:W-:Y:S02]  /*0dd0*/  MOV R14, 0x3f800000 ;  /* 0x3f800000000e7802 */ /* 0x001fe40000000f00 */
[C---:B------:R-:W-:Y:S02]  /*0de0*/  SHF.L.U32 R26, R66.reuse, 0x1, RZ ;  /* 0x00000001421a7819 */ /* 0x040fe400000006ff */
[----:B-1----:R-:W-:Y:S01]  /*0df0*/  SHF.L.U32 R17, R66, 0x3, RZ ;  /* 0x0000000342117819 */ /* 0x002fe200000006ff */
[----:B------:R-:W-:Y:S05]  /*0e00*/  @!P0 BRA `(.L_x_0) ;  /* 0x0000667000008947 */ /* 0x000fea0003800000 */
[----:B------:R-:W-:Y:S01]  /*0e10*/  SHF.R.U32.HI R2, RZ, 0x5, R66 ;  /* 0x00000005ff027819 */ /* 0x000fe20000011642 */
[----:B------:R-:W-:Y:S01]  /*0e20*/  IMAD R3, R70, c[0x0][0x1b0], RZ ;  /* 0x00006c0046037a24 */ /* 0x000fe200078e02ff */
[----:B------:R-:W-:Y:S01]  /*0e30*/  MOV R27, c[0x0][0x1a4] ;  /* 0x00006900001b7a02 */ /* 0x000fe20000000f00 */
[----:B------:R-:W-:Y:S01]  /*0e40*/  IMAD R15, R68, c[0x0][0x1b4], RZ ;  /* 0x00006d00440f7a24 */ /* 0x000fe200078e02ff */
[----:B------:R-:W-:Y:S01]  /*0e50*/  SGXT.U32 R2, R2, 0x2 ;  /* 0x000000020202781a */ /* 0x000fe20000000000 */
[----:B------:R-:W-:Y:S01]  /*0e60*/  CS2R R132, SRZ ;  /* 0x0000000000847805 */ /* 0x000fe2000001ff00 */
[----:B------:R-:W-:Y:S01]  /*0e70*/  LOP3.LUT R4, R66, 0x1f, RZ, 0xc0, !PT ;  /* 0x0000001f42047812 */ /* 0x000fe200078ec0ff */
[----:B------:R-:W-:Y:S01]  /*0e80*/  CS2R R134, SRZ ;  /* 0x0000000000867805 */ /* 0x000fe2000001ff00 */
[----:B------:R-:W-:Y:S01]  /*0e90*/  SHF.L.U32 R192, R3, 0x1, RZ ;  /* 0x0000000103c07819 */ /* 0x000fe200000006ff */
[----:B------:R-:W-:Y:S01]  /*0ea0*/  IMAD R6, R2, c[0x0][0x1a4], RZ ;  /* 0x0000690002067a24 */ /* 0x000fe200078e02ff */
[----:B------:R-:W-:Y:S01]  /*0eb0*/  SHF.L.U32 R193, R15, 0x1, RZ ;  /* 0x000000010fc17819 */ /* 0x000fe200000006ff */
[----:B------:R-:W-:Y:S01]  /*0ec0*/  IMAD R2, R70, c[0x0][0x1a0], RZ ;  /* 0x0000680046027a24 */ /* 0x000fe200078e02ff */
[----:B------:R-:W-:Y:S01]  /*0ed0*/  LOP3.LUT R23, R17, 0x30, RZ, 0xc0, !PT ;  /* 0x0000003011177812 */ /* 0x000fe200078ec0ff */
[----:B------:R-:W-:Y:S01]  /*0ee0*/  IMAD R5, R4, c[0x0][0x1a8], RZ ;  /* 0x00006a0004057a24 */ /* 0x000fe200078e02ff */
[----:B------:R-:W-:Y:S01]  /*0ef0*/  LEA R8, R27, R6, 0x2 ;  /* 0x000000061b087211 */ /* 0x000fe200078e10ff */
[----:B------:R-:W-:Y:S01]  /*0f00*/  IMAD.HI R17, R15, 0x2, RZ ;  /* 0x000000020f117827 */ /* 0x000fe200078e02ff */
[C---:B------:R-:W-:Y:S01]  /*0f10*/  SHF.L.U32 R4, R2.reuse, 0x1, RZ ;  /* 0x0000000102047819 */ /* 0x040fe200000006ff */
[----:B------:R-:W-:Y:S01]  /*0f20*/  CS2R R124, SRZ ;  /* 0x00000000007c7805 */ /* 0x000fe2000001ff00 */
[----:B------:R-:W-:Y:S01]  /*0f30*/  LEA R9, R27, R8, 0x2 ;  /* 0x000000081b097211 */ /* 0x000fe200078e10ff */
[----:B------:R-:W-:Y:S01]  /*0f40*/  IMAD.HI R2, R2, 0x2, RZ ;  /* 0x0000000202027827 */ /* 0x000fe200078e02ff */
[----:B------:R-:W-:Y:S01]  /*0f50*/  SHF.L.U32 R7, R5, 0x1, RZ ;  /* 0x0000000105077819 */ /* 0x000fe200000006ff */
[----:B------:R-:W-:Y:S01]  /*0f60*/  CS2R R126, SRZ ;  /* 0x00000000007e7805 */ /* 0x000fe2000001ff00 */
[----:B------:R-:W-:Y:S01]  /*0f70*/  LEA R10, R27, R9, 0x2 ;  /* 0x000000091b0a7211 */ /* 0x000fe200078e10ff */
[----:B------:R-:W-:Y:S01]  /*0f80*/  IMAD.HI R5, R5, 0x2, RZ ;  /* 0x0000000205057827 */ /* 0x000fe200078e02ff */
[----:B------:R-:W-:Y:S01]  /*0f90*/  IADD3 R25, P0, P1, R7, c[0x0][0x168], R4 ;  /* 0x00005a0007197a10 */ /* 0x000fe2000791e004 */
[----:B------:R-:W-:Y:S01]  /*0fa0*/  CS2R R144, SRZ ;  /* 0x0000000000907805 */ /* 0x000fe2000001ff00 */
[----:B------:R-:W-:Y:S01]  /*0fb0*/  LEA R11, R27, R10, 0x2 ;  /* 0x0000000a1b0b7211 */ /* 0x000fe200078e10ff */
[----:B------:R-:W-:Y:S01]  /*0fc0*/  IMAD.HI R4, R3, 0x2, RZ ;  /* 0x0000000203047827 */ /* 0x000fe200078e02ff */
[----:B------:R-:W-:Y:S01]  /*0fd0*/  IADD3 R192, P2, P3, R193, c[0x0][0x170], R192 ;  /* 0x00005c00c1c07a10 */ /* 0x000fe20007b5e0c0 */
[----:B------:R-:W-:Y:S01]  /*0fe0*/  CS2R R146, SRZ ;  /* 0x0000000000927805 */ /* 0x000fe2000001ff00 */
[C---:B------:R-:W-:Y:S01]  /*0ff0*/  LEA R12, R27.reuse, R11, 0x2 ;  /* 0x0000000b1b0c7211 */ /* 0x040fe200078e10ff */
[----:B------:R-:W-:Y:S01]  /*1000*/  CS2R R188, SRZ ;  /* 0x0000000000bc7805 */ /* 0x000fe2000001ff00 */
[----:B------:R-:W-:Y:S01]  /*1010*/  LOP3.LUT R16, R66, 0x7, RZ, 0xc0, !PT ;  /* 0x0000000742107812 */ /* 0x000fe200078ec0ff */
[----:B------:R-:W-:Y:S01]  /*1020*/  CS2R R190, SRZ ;  /* 0x0000000000be7805 */ /* 0x000fe2000001ff00 */
[C---:B------:R-:W-:Y:S01]  /*1030*/  LEA R13, R27.reuse, R12, 0x2 ;  /* 0x0000000c1b0d7211 */ /* 0x040fe200078e10ff */
[----:B------:R-:W-:Y:S01]  /*1040*/  CS2R R136, SRZ ;  /* 0x0000000000887805 */ /* 0x000fe2000001ff00 */
[----:B------:R-:W-:Y:S01]  /*1050*/  LOP3.LUT R18, R26, 0x10, RZ, 0xc0, !PT ;  /* 0x000000101a127812 */ /* 0x000fe200078ec0ff */
[----:B------:R-:W-:Y:S01]  /*1060*/  IMAD R22, R16, 0x110, RZ ;  /* 0x0000011010167824 */ /* 0x000fe200078e02ff */
[----:B------:R-:W-:Y:S01]  /*1070*/  LEA R7, R27, R13, 0x2 ;  /* 0x0000000d1b077211 */ /* 0x000fe200078e10ff */
[----:B------:R-:W-:Y:S01]  /*1080*/  CS2R R138, SRZ ;  /* 0x00000000008a7805 */ /* 0x000fe2000001ff00 */
[----:B------:R-:W-:Y:S01]  /*1090*/  IADD3.X R193, R17, c[0x0][0x174], R4, P2, P3 ;  /* 0x00005d0011c17a10 */ /* 0x000fe200017e6404 */
[----:B------:R-:W-:Y:S01]  /*10a0*/  CS2R R140, SRZ ;  /* 0x00000000008c7805 */ /* 0x000fe2000001ff00 */
[----:B------:R-:W-:Y:S01]  /*10b0*/  IADD3.X R17, R5, c[0x0][0x16c], R2, P0, P1 ;  /* 0x00005b0005117a10 */ /* 0x000fe200007e2402 */
[----:B------:R-:W-:Y:S01]  /*10c0*/  CS2R R142, SRZ ;  /* 0x00000000008e7805 */ /* 0x000fe2000001ff00 */
[----:B------:R-:W-:Y:S01]  /*10d0*/  SHF.L.U32 R19, R66, 0x7, RZ ;  /* 0x0000000742137819 */ /* 0x000fe200000006ff */
[----:B------:R-:W-:Y:S01]  /*10e0*/  CS2R R152, SRZ ;  /* 0x0000000000987805 */ /* 0x000fe2000001ff00 */
[----:B------:R-:W-:Y:S01]  /*10f0*/  LOP3.LUT R21, R18, 0x60, R66, 0xf8, !PT ;  /* 0x0000006012157812 */ /* 0x000fe200078ef842 */
[----:B------:R-:W-:Y:S01]  /*1100*/  CS2R R154, SRZ ;  /* 0x00000000009a7805 */ /* 0x000fe2000001ff00 */
[----:B------:R-:W-:Y:S01]  /*1110*/  LEA R30, P0, R6, R25, 0x1 ;  /* 0x00000019061e7211 */ /* 0x000fe200078008ff */
[----:B------:R-:W-:Y:S01]  /*1120*/  CS2R R164, SRZ ;  /* 0x0000000000a47805 */ /* 0x000fe2000001ff00 */
[----:B------:R-:W-:Y:S01]  /*1130*/  LEA R14, R27, R7, 0x2 ;  /* 0x000000071b0e7211 */ /* 0x000fe200078e10ff */
[----:B------:R-:W-:Y:S01]  /*1140*/  CS2R R166, SRZ ;  /* 0x0000000000a67805 */ /* 0x000fe2000001ff00 */
[----:B------:R-:W-:-:S02]  /*1150*/  LOP3.LUT R4, R19, 0x800, RZ, 0xc0, !PT ;  /* 0x0000080013047812 */ /* 0x000fc400078ec0ff */
[----:B------:R-:W-:Y:S02]  /*1160*/  LOP3.LUT R21, R22, R21, RZ, 0x3c, !PT ;  /* 0x0000001516157212 */ /* 0x000fe400078e3cff */
[----:B------:R-:W-:Y:S02]  /*1170*/  LEA R28, P1, R8, R25, 0x1 ;  /* 0x00000019081c7211 */ /* 0x000fe400078208ff */
[----:B------:R-:W-:Y:S02]  /*1180*/  LEA.HI.X.SX32 R31, R6, R17, 0x1, P0 ;  /* 0x00000011061f7211 */ /* 0x000fe400000f0eff */
[----:B------:R-:W-:Y:S02]  /*1190*/  LEA R3, R27, R14, 0x2 ;  /* 0x0000000e1b037211 */ /* 0x000fe400078e10ff */
[-C--:B------:R-:W-:Y:S01]  /*11a0*/  LEA R20, P0, R9, R25.reuse, 0x1 ;  /* 0x0000001909147211 */ /* 0x080fe200078008ff */
[----:B------:R-:W-:Y:S01]  /*11b0*/  STL.64 [R1+0x140], R30 ;  /* 0x0001401e01007387 */ /* 0x000fe20000100a00 */
[----:B------:R-:W-:-:S02]  /*11c0*/  LEA R18, P2, R10, R25, 0x1 ;  /* 0x000000190a127211 */ /* 0x000fc400078408ff */
[----:B------:R-:W-:Y:S02]  /*11d0*/  IADD3 R4, R4, R21, RZ ;  /* 0x0000001504047210 */ /* 0x000fe40007ffe0ff */
[----:B------:R-:W-:Y:S02]  /*11e0*/  LEA.HI.X.SX32 R29, R8, R17, 0x1, P1 ;  /* 0x00000011081d7211 */ /* 0x000fe400008f0eff */
[----:B------:R-:W-:Y:S02]  /*11f0*/  LEA R15, R27, R3, 0x2 ;  /* 0x000000031b0f7211 */ /* 0x000fe400078e10ff */
[-C--:B------:R-:W-:Y:S01]  /*1200*/  LEA.HI.X.SX32 R21, R9, R17.reuse, 0x1, P0 ;  /* 0x0000001109157211 */ /* 0x080fe200000f0eff */
[----:B------:R0:W-:Y:S01]  /*1210*/  STL.64 [R1+0x138], R28 ;  /* 0x0001381c01007387 */ /* 0x0001e20000100a00 */
[----:B------:R-:W-:Y:S02]  /*1220*/  LEA.HI.X.SX32 R19, R10, R17, 0x1, P2 ;  /* 0x000000110a137211 */ /* 0x000fe400010f0eff */
[----:B------:R-:W-:Y:S01]  /*1230*/  LEA R24, R16, R23, 0x6 ;  /* 0x0000001710187211 */ /* 0x000fe200078e30ff */
[----:B------:R1:W-:Y:S01]  /*1240*/  STL.64 [R1+0x130], R20 ;  /* 0x0001301401007387 */ /* 0x0003e20000100a00 */
[----:B------:R-:W-:-:S02]  /*1250*/  LEA R16, R27, R15, 0x2 ;  /* 0x0000000f1b107211 */ /* 0x000fc400078e10ff */
[----:B------:R-:W-:Y:S01]  /*1260*/  MOV R75, c[0x0][0x1b8] ;  /* 0x00006e00004b7a02 */ /* 0x000fe20000000f00 */
[----:B------:R2:W-:Y:S01]  /*1270*/  STL.64 [R1+0x128], R18 ;  /* 0x0001281201007387 */ /* 0x0005e20000100a00 */
[----:B------:R-:W-:Y:S02]  /*1280*/  LEA R2, R27, R16, 0x2 ;  /* 0x000000101b027211 */ /* 0x000fe400078e10ff */
[C---:B------:R-:W-:Y:S01]  /*1290*/  LEA R45, R75.reuse, R75, 0x4 ;  /* 0x0000004b4b2d7211 */ /* 0x040fe200078e20ff */
[----:B------:R-:W-:Y:S01]  /*12a0*/  IMAD R47, R75, 0x12, RZ ;  /* 0x000000124b2f7824 */ /* 0x000fe200078e02ff */
[-C--:B0-----:R-:W-:Y:S01]  /*12b0*/  LEA R28, P0, R11, R25.reuse, 0x1 ;  /* 0x000000190b1c7211 */ /* 0x081fe200078008ff */
[----:B------:R-:W-:Y:S01]  /*12c0*/  IMAD R235, R75, 0x24, RZ ;  /* 0x000000244beb7824 */ /* 0x000fe200078e02ff */
[----:B------:R-:W-:Y:S01]  /*12d0*/  LEA R5, R27, R2, 0x2 ;  /* 0x000000021b057211 */ /* 0x000fe200078e10ff */
[C---:B------:R-:W-:Y:S01]  /*12e0*/  IMAD R233, R75.reuse, 0x26, RZ ;  /* 0x000000264be97824 */ /* 0x040fe200078e02ff */
[C---:B-1----:R-:W-:Y:S01]  /*12f0*/  LEA R20, P1, R12.reuse, R25, 0x1 ;  /* 0x000000190c147211 */ /* 0x042fe200078208ff */
[----:B------:R-:W-:Y:S01]  /*1300*/  IMAD R237, R75, 0x22, RZ ;  /* 0x000000224bed7824 */ /* 0x000fe200078e02ff */
[----:B------:R-:W-:Y:S01]  /*1310*/  LEA.HI.X.SX32 R29, R11, R17, 0x1, P0 ;  /* 0x000000110b1d7211 */ /* 0x000fe200000f0eff */
[----:B------:R-:W-:Y:S01]  /*1320*/  IMAD R31, R75, 0xa, RZ ;  /* 0x0000000a4b1f7824 */ /* 0x000fe200078e02ff */
[----:B--2---:R-:W-:Y:S01]  /*1330*/  LEA R18, P2, R13, R25, 0x1 ;  /* 0x000000190d127211 */ /* 0x004fe200078408ff */
[----:B------:R-:W-:Y:S01]  /*1340*/  IMAD R51, R75, 0x14, RZ ;  /* 0x000000144b337824 */ /* 0x000fe200078e02ff */
[-C--:B------:R-:W-:Y:S01]  /*1350*/  LEA.HI.X.SX32 R21, R12, R17.reuse, 0x1, P1 ;  /* 0x000000110c157211 */ /* 0x080fe200008f0eff */
[----:B------:R0:W-:Y:S01]  /*1360*/  STL.64 [R1+0x120], R28 ;  /* 0x0001201c01007387 */ /* 0x0001e20000100a00 */
[----:B------:R-:W-:Y:S01]  /*1370*/  LEA.HI.X.SX32 R19, R13, R17, 0x1, P2 ;  /* 0x000000110d137211 */ /* 0x000fe200010f0eff */
[----:B------:R-:W-:Y:S01]  /*1380*/  IMAD R49, R75, 0x13, RZ ;  /* 0x000000134b317824 */ /* 0x000fe200078e02ff */
[----:B------:R-:W-:Y:S01]  /*1390*/  LEA R6, R27, R5, 0x2 ;  /* 0x000000051b067211 */ /* 0x000fe200078e10ff */
[----:B------:R1:W-:Y:S01]  /*13a0*/  STL.64 [R1+0x118], R20 ;  /* 0x0001181401007387 */ /* 0x0003e20000100a00 */
[----:B------:R-:W-:Y:S01]  /*13b0*/  IMAD R223, R75, 0x30, RZ ;  /* 0x000000304bdf7824 */ /* 0x000fe200078e02ff */
[----:B------:R-:W-:Y:S01]  /*13c0*/  IADD3 R236, P5, R237, R192, RZ ;  /* 0x000000c0edec7210 */ /* 0x000fe20007fbe0ff */
[----:B------:R-:W-:Y:S01]  /*13d0*/  IMAD R231, R75, 0x28, RZ ;  /* 0x000000284be77824 */ /* 0x000fe200078e02ff */
[----:B------:R2:W-:Y:S01]  /*13e0*/  STL.64 [R1+0x110], R18 ;  /* 0x0001101201007387 */ /* 0x0005e20000100a00 */
[----:B------:R-:W-:Y:S01]  /*13f0*/  LEA R8, R27, R6, 0x2 ;  /* 0x000000061b087211 */ /* 0x000fe200078e10ff */
[----:B------:R-:W-:Y:S01]  /*1400*/  IMAD R55, R75, 0x16, RZ ;  /* 0x000000164b377824 */ /* 0x000fe200078e02ff */
[----:B------:R-:W-:Y:S01]  /*1410*/  LEA.HI.X.SX32 R237, R45, R193, 0x1, P5 ;  /* 0x000000c12ded7211 */ /* 0x000fe200028f0eff */
        /* <DEDUP_REMOVED lines=12> */
[----:B------:R-:W-:Y:S01]  /*14e0*/  STL.64 [R1+0x108], R28 ;  /* 0x0001081c01007387 */ /* 0x000fe20000100a00 */
[----:B------:R-:W-:Y:S01]  /*14f0*/  LEA.HI.X.SX32 R19, R3, R17, 0x1, P2 ;  /* 0x0000001103137211 */ /* 0x000fe200010f0eff */
[----:B------:R-:W-:Y:S01]  /*1500*/  IMAD R35, R75, 0xc, RZ ;  /* 0x0000000c4b237824 */ /* 0x000fe200078e02ff */
[----:B------:R-:W-:Y:S01]  /*1510*/  LEA R10, R27, R9, 0x2 ;  /* 0x000000091b0a7211 */ /* 0x000fe200078e10ff */
[----:B------:R0:W-:Y:S01]  /*1520*/  STL.64 [R1+0x100], R20 ;  /* 0x0001001401007387 */ /* 0x0001e20000100a00 */
[C---:B------:R-:W-:Y:S01]  /*1530*/  LEA R12, P2, R2.reuse, R25, 0x1 ;  /* 0x00000019020c7211 */ /* 0x040fe200078408ff */
[----:B------:R-:W-:Y:S01]  /*1540*/  IMAD R37, R75, 0xd, RZ ;  /* 0x0000000d4b257824 */ /* 0x000fe200078e02ff */
[----:B------:R-:W-:Y:S01]  /*1550*/  LEA R11, R27, R10, 0x2 ;  /* 0x0000000a1b0b7211 */ /* 0x000fe200078e10ff */
[----:B------:R1:W-:Y:S01]  /*1560*/  STL.64 [R1+0xf8], R18 ;  /* 0x0000f81201007387 */ /* 0x0003e20000100a00 */
[----:B------:R-:W-:Y:S01]  /*1570*/  LEA.HI.X.SX32 R13, R2, R17, 0x1, P2 ;  /* 0x00000011020d7211 */ /* 0x000fe200010f0eff */
[----:B------:R-:W-:Y:S01]  /*1580*/  IMAD R39, R75, 0xe, RZ ;  /* 0x0000000e4b277824 */ /* 0x000fe200078e02ff */
[----:B------:R-:W-:Y:S01]  /*1590*/  LEA R3, R27, R11, 0x2 ;  /* 0x0000000b1b037211 */ /* 0x000fe200078e10ff */
[C---:B------:R-:W-:Y:S01]  /*15a0*/  IMAD R67, R75.reuse, 0x1c, RZ ;  /* 0x0000001c4b437824 */ /* 0x040fe200078e02ff */
[----:B------:R-:W-:Y:S01]  /*15b0*/  LEA R14, P2, R8, R25, 0x1 ;  /* 0x00000019080e7211 */ /* 0x000fe200078408ff */
[----:B------:R-:W-:Y:S01]  /*15c0*/  IMAD R215, R75, 0x38, RZ ;  /* 0x000000384bd77824 */ /* 0x000fe200078e02ff */
[----:B------:R-:W-:Y:S01]  /*15d0*/  LEA R7, R27, R3, 0x2 ;  /* 0x000000031b077211 */ /* 0x000fe200078e10ff */
[----:B------:R-:W-:Y:S01]  /*15e0*/  IMAD R213, R75, 0x3a, RZ ;  /* 0x0000003a4bd57824 */ /* 0x000fe200078e02ff */
[----:B0-----:R-:W-:Y:S01]  /*15f0*/  LEA R20, P0, R15, R25, 0x1 ;  /* 0x000000190f147211 */ /* 0x001fe200078008ff */
[----:B------:R-:W-:Y:S01]  /*1600*/  IMAD R69, R75, 0x1d, RZ ;  /* 0x0000001d4b457824 */ /* 0x000fe200078e02ff */
[----:B------:R-:W-:Y:S01]  /*1610*/  LEA R2, R27, R7, 0x2 ;  /* 0x000000071b027211 */ /* 0x000fe200078e10ff */
[C---:B------:R-:W-:Y:S01]  /*1620*/  IMAD R229, R75.reuse, 0x2a, RZ ;  /* 0x0000002a4be57824 */ /* 0x040fe200078e02ff */
[C---:B-1----:R-:W-:Y:S01]  /*1630*/  LEA R18, P1, R16.reuse, R25, 0x1 ;  /* 0x0000001910127211 */ /* 0x042fe200078208ff */
[----:B------:R-:W-:Y:S01]  /*1640*/  IMAD R53, R75, 0x15, RZ ;  /* 0x000000154b357824 */ /* 0x000fe200078e02ff */
[-C--:B------:R-:W-:Y:S01]  /*1650*/  LEA.HI.X.SX32 R21, R15, R17.reuse, 0x1, P0 ;  /* 0x000000110f157211 */ /* 0x080fe200000f0eff */
[C---:B------:R-:W-:Y:S01]  /*1660*/  IMAD R225, R75.reuse, 0x2e, RZ ;  /* 0x0000002e4be17824 */ /* 0x040fe200078e02ff */
[-C--:B------:R-:W-:Y:S01]  /*1670*/  LEA.HI.X.SX32 R19, R16, R17.reuse, 0x1, P1 ;  /* 0x0000001110137211 */ /* 0x080fe200008f0eff */
[C---:B------:R-:W-:Y:S01]  /*1680*/  IMAD R217, R75.reuse, 0x36, RZ ;  /* 0x000000364bd97824 */ /* 0x040fe200078e02ff */
[----:B------:R-:W-:Y:S01]  /*1690*/  LEA.HI.X.SX32 R15, R8, R17, 0x1, P2 ;  /* 0x00000011080f7211 */ /* 0x000fe200010f0eff */
[----:B------:R0:W-:Y:S01]  /*16a0*/  STL.64 [R1+0xf0], R20 ;  /* 0x0000f01401007387 */ /* 0x0001e20000100a00 */
[C---:B------:R-:W-:Y:S01]  /*16b0*/  LEA R29, R75.reuse, R75, 0x3 ;  /* 0x0000004b4b1d7211 */ /* 0x040fe200078e18ff */
[----:B------:R-:W-:Y:S01]  /*16c0*/  IMAD R57, R75, 0x17, RZ ;  /* 0x000000174b397824 */ /* 0x000fe200078e02ff */
[-C--:B------:R-:W-:Y:S01]  /*16d0*/  IADD3 R226, P6, R227, R192.reuse, RZ ;  /* 0x000000c0e3e27210 */ /* 0x080fe20007fde0ff */
[----:B------:R1:W-:Y:S01]  /*16e0*/  STL.64 [R1+0xe8], R18 ;  /* 0x0000e81201007387 */ /* 0x0003e20000100a00 */
[-C--:B------:R-:W-:Y:S01]  /*16f0*/  IADD3 R228, P4, R229, R192.reuse, RZ ;  /* 0x000000c0e5e47210 */ /* 0x080fe20007f9e0ff */
[----:B------:R-:W-:Y:S01]  /*1700*/  IMAD R65, R75, 0x1b, RZ ;  /* 0x0000001b4b417824 */ /* 0x000fe200078e02ff */
[-C--:B------:R-:W-:Y:S01]  /*1710*/  LEA.HI.X.SX32 R227, R55, R193.reuse, 0x1, P6 ;  /* 0x000000c137e37211 */ /* 0x080fe200030f0eff */
[----:B------:R2:W-:Y:S01]  /*1720*/  STL.64 [R1+0xe0], R12 ;  /* 0x0000e00c01007387 */ /* 0x0005e20000100a00 */
[-C--:B------:R-:W-:Y:S01]  /*1730*/  IADD3 R28, P6, R35, R192.reuse, RZ ;  /* 0x000000c0231c7210 */ /* 0x080fe20007fde0ff */
[----:B------:R-:W-:Y:S01]  /*1740*/  IMAD R221, R75, 0x32, RZ ;  /* 0x000000324bdd7824 */ /* 0x000fe200078e02ff */
[----:B------:R-:W-:Y:S01]  /*1750*/  LEA.HI.X.SX32 R229, R53, R193, 0x1, P4 ;  /* 0x000000c135e57211 */ /* 0x000fe200020f0eff */
[----:B------:R-:W-:Y:S01]  /*1760*/  IMAD R71, R75, 0x1e, RZ ;  /* 0x0000001e4b477824 */ /* 0x000fe200078e02ff */
[-C--:B0-----:R-:W-:Y:S01]  /*1770*/  LEA R20, P0, R5, R25.reuse, 0x1 ;  /* 0x0000001905147211 */ /* 0x081fe200078008ff */
[----:B------:R-:W-:Y:S01]  /*1780*/  IMAD R61, R75, 0x19, RZ ;  /* 0x000000194b3d7824 */ /* 0x000fe200078e02ff */
[----:B------:R-:W-:Y:S01]  /*1790*/  IADD3 R224, P5, R225, R192, RZ ;  /* 0x000000c0e1e07210 */ /* 0x000fe20007fbe0ff */
[C---:B------:R-:W-:Y:S01]  /*17a0*/  IMAD R203, R75.reuse, 0x3c, RZ ;  /* 0x0000003c4bcb7824 */ /* 0x040fe200078e02ff */
[----:B-1----:R-:W-:Y:S01]  /*17b0*/  LEA R18, P1, R6, R25, 0x1 ;  /* 0x0000001906127211 */ /* 0x002fe200078208ff */
[----:B------:R-:W-:Y:S01]  /*17c0*/  IMAD R201, R75, 0x3e, RZ ;  /* 0x0000003e4bc97824 */ /* 0x000fe200078e02ff */
[----:B------:R-:W-:-:S02]  /*17d0*/  LEA.HI.X.SX32 R21, R5, R17, 0x1, P0 ;  /* 0x0000001105157211 */ /* 0x000fc400000f0eff */
[----:B------:R-:W-:Y:S02]  /*17e0*/  LEA.HI.X.SX32 R19, R6, R17, 0x1, P1 ;  /* 0x0000001106137211 */ /* 0x000fe400008f0eff */
[----:B--2---:R-:W-:Y:S01]  /*17f0*/  LEA R12, R27, R2, 0x2 ;  /* 0x000000021b0c7211 */ /* 0x004fe200078e10ff */
[----:B------:R0:W-:Y:S01]  /*1800*/  STL.64 [R1+0xd8], R20 ;  /* 0x0000d81401007387 */ /* 0x0001e20000100a00 */
[----:B------:R-:W-:Y:S02]  /*1810*/  IADD3 R216, P4, R217, R192, RZ ;  /* 0x000000c0d9d87210 */ /* 0x000fe40007f9e0ff */
[----:B------:R-:W-:Y:S01]  /*1820*/  LEA R5, R27, R12, 0x2 ;  /* 0x0000000c1b057211 */ /* 0x000fe200078e10ff */
[----:B------:R1:W-:Y:S01]  /*1830*/  STL.64 [R1+0xd0], R18 ;  /* 0x0000d01201007387 */ /* 0x0003e20000100a00 */
[----:B------:R-:W-:Y:S02]  /*1840*/  LEA.HI.X.SX32 R225, R57, R193, 0x1, P5 ;  /* 0x000000c139e17211 */ /* 0x000fe400028f0eff */
[----:B------:R-:W-:Y:S01]  /*1850*/  LEA R6, R27, R5, 0x2 ;  /* 0x000000051b067211 */ /* 0x000fe200078e10ff */
[----:B------:R2:W-:Y:S01]  /*1860*/  STL.64 [R1+0xc8], R14 ;  /* 0x0000c80e01007387 */ /* 0x0005e20000100a00 */
[----:B------:R-:W-:-:S02]  /*1870*/  LEA.HI.X.SX32 R217, R65, R193, 0x1, P4 ;  /* 0x000000c141d97211 */ /* 0x000fc400020f0eff */
[----:B------:R-:W-:Y:S02]  /*1880*/  LEA R8, R27, R6, 0x2 ;  /* 0x000000061b087211 */ /* 0x000fe400078e10ff */
[----:B0-----:R-:W-:Y:S02]  /*1890*/  LEA R20, P0, R9, R25, 0x1 ;  /* 0x0000001909147211 */ /* 0x001fe400078008ff */
[----:B------:R-:W-:Y:S02]  /*18a0*/  LEA R41, R75, -R75, 0x4 ;  /* 0x8000004b4b297211 */ /* 0x000fe400078e20ff */
[----:B-1----:R-:W-:Y:S02]  /*18b0*/  LEA R18, P1, R10, R25, 0x1 ;  /* 0x000000190a127211 */ /* 0x002fe400078208ff */
[----:B------:R-:W-:Y:S02]  /*18c0*/  LEA.HI.X.SX32 R21, R9, R17, 0x1, P0 ;  /* 0x0000001109157211 */ /* 0x000fe400000f0eff */
[----:B--2---:R-:W-:-:S02]  /*18d0*/  LEA R14, P2, R11, R25, 0x1 ;  /* 0x000000190b0e7211 */ /* 0x004fc400078408ff */
[-C--:B------:R-:W-:Y:S01]  /*18e0*/  LEA.HI.X.SX32 R19, R10, R17.reuse, 0x1, P1 ;  /* 0x000000110a137211 */ /* 0x080fe200008f0eff */
[----:B------:R0:W-:Y:S01]  /*18f0*/  STL.64 [R1+0xc0], R20 ;  /* 0x0000c01401007387 */ /* 0x0001e20000100a00 */
[----:B------:R-:W-:Y:S02]  /*1900*/  LEA.HI.X.SX32 R15, R11, R17, 0x1, P2 ;  /* 0x000000110b0f7211 */ /* 0x000fe400010f0eff */
[----:B------:R-:W-:Y:S01]  /*1910*/  LEA R9, R27, R8, 0x2 ;  /* 0x000000081b097211 */ /* 0x000fe200078e10ff */
[----:B------:R1:W-:Y:S01]  /*1920*/  STL.64 [R1+0xb8], R18 ;  /* 0x0000b81201007387 */ /* 0x0003e20000100a00 */
[-C--:B------:R-:W-:Y:S02]  /*1930*/  IADD3 R246, P5, R59, R192.reuse, RZ ;  /* 0x000000c03bf67210 */ /* 0x080fe40007fbe0ff */
[----:B------:R-:W-:Y:S01]  /*1940*/  IADD3 R240, P4, R71, R192, RZ ;  /* 0x000000c047f07210 */ /* 0x000fe20007f9e0ff */
[----:B------:R2:W-:Y:S01]  /*1950*/  STL.64 [R1+0xb0], R14 ;  /* 0x0000b00e01007387 */ /* 0x0005e20000100a00 */
[----:B------:R-:W-:-:S02]  /*1960*/  LEA.HI.X.SX32 R247, R35, R193, 0x1, P5 ;  /* 0x000000c123f77211 */ /* 0x000fc400028f0eff */
[----:B------:R-:W-:Y:S02]  /*1970*/  LEA.HI.X.SX32 R241, R41, R193, 0x1, P4 ;  /* 0x000000c129f17211 */ /* 0x000fe400020f0eff */
[-C--:B0-----:R-:W-:Y:S02]  /*1980*/  LEA R20, P0, R3, R25.reuse, 0x1 ;  /* 0x0000001903147211 */ /* 0x081fe400078008ff */
[----:B------:R-:W-:Y:S02]  /*1990*/  SHF.L.U32 R43, R75, 0x4, RZ ;  /* 0x000000044b2b7819 */ /* 0x000fe400000006ff */
[----:B-1----:R-:W-:Y:S02]  /*19a0*/  LEA R18, P1, R7, R25, 0x1 ;  /* 0x0000001907127211 */ /* 0x002fe400078208ff */
[----:B------:R-:W-:Y:S02]  /*19b0*/  LEA.HI.X.SX32 R21, R3, R17, 0x1, P0 ;  /* 0x0000001103157211 */ /* 0x000fe400000f0eff */
[----:B--2---:R-:W-:-:S02]  /*19c0*/  LEA R14, P2, R2, R25, 0x1 ;  /* 0x00000019020e7211 */ /* 0x004fc400078408ff */
[-C--:B------:R-:W-:Y:S01]  /*19d0*/  LEA.HI.X.SX32 R19, R7, R17.reuse, 0x1, P1 ;  /* 0x0000001107137211 */ /* 0x080fe200008f0eff */
[----:B------:R0:W-:Y:S01]  /*19e0*/  STL.64 [R1+0xa8], R20 ;  /* 0x0000a81401007387 */ /* 0x0001e20000100a00 */
[----:B------:R-:W-:Y:S02]  /*19f0*/  LEA.HI.X.SX32 R15, R2, R17, 0x1, P2 ;  /* 0x00000011020f7211 */ /* 0x000fe400010f0eff */
[C---:B------:R-:W-:Y:S01]  /*1a00*/  LEA R2, R27.reuse, R9, 0x2 ;  /* 0x000000091b027211 */ /* 0x040fe200078e10ff */
[----:B------:R1:W-:Y:S01]  /*1a10*/  STL.64 [R1+0xa0], R18 ;  /* 0x0000a01201007387 */ /* 0x0003e20000100a00 */
[C---:B------:R-:W-:Y:S02]  /*1a20*/  LEA R10, P2, R6.reuse, R25, 0x1 ;  /* 0x00000019060a7211 */ /* 0x040fe400078408ff */
[----:B------:R-:W-:Y:S01]  /*1a30*/  LEA R3, R27, R2, 0x2 ;  /* 0x000000021b037211 */ /* 0x000fe200078e10ff */
[----:B------:R2:W-:Y:S01]  /*1a40*/  STL.64 [R1+0x98], R14 ;  /* 0x0000980e01007387 */ /* 0x0005e20000100a00 */
[----:B------:R-:W-:-:S02]  /*1a50*/  LEA.HI.X.SX32 R11, R6, R17, 0x1, P2 ;  /* 0x00000011060b7211 */ /* 0x000fc400010f0eff */
[CC--:B------:R-:W-:Y:S02]  /*1a60*/  LEA R7, R75.reuse, R75.reuse, 0x1 ;  /* 0x0000004b4b077211 */ /* 0x0c0fe400078e08ff */
[CC--:B0-----:R-:W-:Y:S02]  /*1a70*/  LEA R21, R75.reuse, R75.reuse, 0x2 ;  /* 0x0000004b4b157211 */ /* 0x0c1fe400078e10ff */
[----:B------:R-:W-:Y:S02]  /*1a80*/  LEA R73, R75, -R75, 0x5 ;  /* 0x8000004b4b497211 */ /* 0x000fe400078e28ff */
[-C--:B-1----:R-:W-:Y:S02]  /*1a90*/  LEA R18, P0, R12, R25.reuse, 0x1 ;  /* 0x000000190c127211 */ /* 0x082fe400078008ff */
[----:B------:R-:W-:Y:S02]  /*1aa0*/  IADD3 R202, P5, R203, R192, RZ ;  /* 0x000000c0cbca7210 */ /* 0x000fe40007fbe0ff */
[----:B--2---:R-:W-:-:S02]  /*1ab0*/  LEA R14, P1, R5, R25, 0x1 ;  /* 0x00000019050e7211 */ /* 0x004fc400078208ff */
[-C--:B------:R-:W-:Y:S02]  /*1ac0*/  LEA.HI.X.SX32 R19, R12, R17.reuse, 0x1, P0 ;  /* 0x000000110c137211 */ /* 0x080fe400000f0eff */
[----:B------:R-:W-:Y:S02]  /*1ad0*/  LEA.HI.X.SX32 R15, R5, R17, 0x1, P1 ;  /* 0x00000011050f7211 */ /* 0x000fe400008f0eff */
[----:B------:R-:W-:Y:S01]  /*1ae0*/  LEA R5, R27, R3, 0x2 ;  /* 0x000000031b057211 */ /* 0x000fe200078e10ff */
[----:B------:R0:W-:Y:S01]  /*1af0*/  STL.64 [R1+0x90], R18 ;  /* 0x0000901201007387 */ /* 0x0001e20000100a00 */
[----:B------:R-:W-:Y:S02]  /*1b00*/  LEA R12, P1, R9, R25, 0x1 ;  /* 0x00000019090c7211 */ /* 0x000fe400078208ff */
[----:B------:R-:W-:Y:S01]  /*1b10*/  LEA R6, R27, R5, 0x2 ;  /* 0x000000051b067211 */ /* 0x000fe200078e10ff */
[----:B------:R1:W-:Y:S01]  /*1b20*/  STL.64 [R1+0x88], R14 ;  /* 0x0000880e01007387 */ /* 0x0003e20000100a00 */
[----:B------:R-:W-:-:S02]  /*1b30*/  LEA.HI.X.SX32 R13, R9, R17, 0x1, P1 ;  /* 0x00000011090d7211 */ /* 0x000fc400008f0eff */
[----:B------:R-:W-:Y:S01]  /*1b40*/  LEA R238, P4, R75, R192, 0x5 ;  /* 0x000000c04bee7211 */ /* 0x000fe200078828ff */
[----:B------:R2:W-:Y:S01]  /*1b50*/  STL.64 [R1+0x80], R10 ;  /* 0x0000800a01007387 */ /* 0x0005e20000100a00 */
[----:B------:R-:W-:Y:S02]  /*1b60*/  MOV R20, 0x3f800000 ;  /* 0x3f80000000147802 */ /* 0x000fe40000000f00 */
[----:B------:R-:W-:Y:S02]  /*1b70*/  MOV R16, 0x3f800000 ;  /* 0x3f80000000107802 */ /* 0x000fe40000000f00 */
[----:B0-----:R-:W-:Y:S02]  /*1b80*/  MOV R19, 0xff800000 ;  /* 0xff80000000137802 */ /* 0x001fe40000000f00 */
[----:B------:R-:W-:Y:S02]  /*1b90*/  MOV R18, 0x3f800000 ;  /* 0x3f80000000127802 */ /* 0x000fe40000000f00 */
[----:B-1----:R-:W-:-:S02]  /*1ba0*/  LEA R14, P0, R8, R25, 0x1 ;  /* 0x00000019080e7211 */ /* 0x002fc400078008ff */
[----:B------:R-:W-:Y:S02]  /*1bb0*/  LEA.HI.X.SX32 R203, R71, R193, 0x1, P5 ;  /* 0x000000c147cb7211 */ /* 0x000fe400028f0eff */
[----:B--2---:R-:W-:Y:S02]  /*1bc0*/  LEA R10, P2, R2, R25, 0x1 ;  /* 0x00000019020a7211 */ /* 0x004fe400078408ff */
[-C--:B------:R-:W-:Y:S02]  /*1bd0*/  LEA.HI.X.SX32 R15, R8, R17.reuse, 0x1, P0 ;  /* 0x00000011080f7211 */ /* 0x080fe400000f0eff */
[----:B------:R-:W-:Y:S02]  /*1be0*/  LEA.HI.X.SX32 R11, R2, R17, 0x1, P2 ;  /* 0x00000011020b7211 */ /* 0x000fe400010f0eff */
[----:B------:R-:W-:Y:S01]  /*1bf0*/  LEA R2, R27, R6, 0x2 ;  /* 0x000000061b027211 */ /* 0x000fe200078e10ff */
[----:B------:R0:W-:Y:S01]  /*1c00*/  STL.64 [R1+0x78], R14 ;  /* 0x0000780e01007387 */ /* 0x0001e20000100a00 */
[----:B------:R-:W-:-:S02]  /*1c10*/  SHF.L.U32 R27, R75, 0x3, RZ ;  /* 0x000000034b1b7819 */ /* 0x000fc400000006ff */
[C---:B------:R-:W-:Y:S01]  /*1c20*/  LEA R8, P3, R2.reuse, R25, 0x1 ;  /* 0x0000001902087211 */ /* 0x040fe200078608ff */
[----:B------:R1:W-:Y:S01]  /*1c30*/  STL.64 [R1+0x70], R12 ;  /* 0x0000700c01007387 */ /* 0x0003e20000100a00 */
[----:B------:R-:W-:Y:S02]  /*1c40*/  LEA.HI.X.SX32 R239, R43, R193, 0x1, P4 ;  /* 0x000000c12bef7211 */ /* 0x000fe400020f0eff */
[----:B------:R-:W-:Y:S01]  /*1c50*/  LEA.HI.X.SX32 R9, R2, R17, 0x1, P3 ;  /* 0x0000001102097211 */ /* 0x000fe200018f0eff */
[----:B------:R2:W-:Y:S01]  /*1c60*/  STL.64 [R1+0x68], R10 ;  /* 0x0000680a01007387 */ /* 0x0005e20000100a00 */
[----:B------:R-:W-:Y:S02]  /*1c70*/  IADD3 R234, P3, R235, R192, RZ ;  /* 0x000000c0ebea7210 */ /* 0x000fe40007f7e0ff */
[----:B0-----:R-:W-:Y:S02]  /*1c80*/  LEA R14, P0, R3, R25, 0x1 ;  /* 0x00000019030e7211 */ /* 0x001fe400078008ff */
[----:B------:R-:W-:-:S02]  /*1c90*/  LEA.HI.X.SX32 R235, R47, R193, 0x1, P3 ;  /* 0x000000c12feb7211 */ /* 0x000fc400018f0eff */
[----:B-1----:R-:W-:Y:S02]  /*1ca0*/  LEA R12, P1, R5, R25, 0x1 ;  /* 0x00000019050c7211 */ /* 0x002fe400078208ff */
[-C--:B------:R-:W-:Y:S02]  /*1cb0*/  LEA.HI.X.SX32 R15, R3, R17.reuse, 0x1, P0 ;  /* 0x00000011030f7211 */ /* 0x080fe400000f0eff */
[-C--:B------:R-:W-:Y:S01]  /*1cc0*/  IADD3 R76, P0, R47, R192.reuse, RZ ;  /* 0x000000c02f4c7210 */ /* 0x080fe20007f1e0ff */
[----:B------:R-:W-:Y:S01]  /*1cd0*/  CS2R R2, SRZ ;  /* 0x0000000000027805 */ /* 0x000fe2000001ff00 */
[----:B------:R-:W-:Y:S01]  /*1ce0*/  LEA.HI.X.SX32 R13, R5, R17, 0x1, P1 ;  /* 0x00000011050d7211 */ /* 0x000fe200008f0eff */
[----:B------:R-:W-:Y:S01]  /*1cf0*/  STL.64 [R1+0x60], R14 ;  /* 0x0000600e01007387 */ /* 0x000fe20000100a00 */
[----:B------:R-:W-:Y:S02]  /*1d00*/  IADD3 R232, P1, R233, R192, RZ ;  /* 0x000000c0e9e87210 */ /* 0x000fe40007f3e0ff */
[----:B--2---:R-:W-:Y:S01]  /*1d10*/  LEA R10, P2, R6, R25, 0x1 ;  /* 0x00000019060a7211 */ /* 0x004fe200078408ff */
[----:B------:R-:W-:Y:S01]  /*1d20*/  STL.64 [R1+0x58], R12 ;  /* 0x0000580c01007387 */ /* 0x000fe20000100a00 */
[----:B------:R-:W-:-:S02]  /*1d30*/  LEA.HI.X.SX32 R77, R29, R193, 0x1, P0 ;  /* 0x000000c11d4d7211 */ /* 0x000fc400000f0eff */
[-C--:B------:R-:W-:Y:S01]  /*1d40*/  IADD3 R44, P0, R31, R192.reuse, RZ ;  /* 0x000000c01f2c7210 */ /* 0x080fe20007f1e0ff */
[----:B------:R-:W-:Y:S01]  /*1d50*/  STL.64 [R1+0x48], R8 ;  /* 0x0000480801007387 */ /* 0x000fe20000100a00 */
[-C--:B------:R-:W-:Y:S02]  /*1d60*/  IADD3 R250, P3, R51, R192.reuse, RZ ;  /* 0x000000c033fa7210 */ /* 0x080fe40007f7e0ff */
[----:B------:R-:W-:Y:S02]  /*1d70*/  LEA.HI.X.SX32 R233, R49, R193, 0x1, P1 ;  /* 0x000000c131e97211 */ /* 0x000fe400008f0eff */
[----:B------:R-:W-:Y:S02]  /*1d80*/  LEA.HI.X.SX32 R11, R6, R17, 0x1, P2 ;  /* 0x00000011060b7211 */ /* 0x000fe400010f0eff */
[----:B------:R-:W-:Y:S02]  /*1d90*/  IADD3 R222, P1, R223, R192, RZ ;  /* 0x000000c0dfde7210 */ /* 0x000fe40007f3e0ff */
[-C--:B------:R-:W-:Y:S01]  /*1da0*/  LEA.HI.X.SX32 R45, R21, R193.reuse, 0x1, P0 ;  /* 0x000000c1152d7211 */ /* 0x080fe200000f0eff */
[----:B------:R0:W-:Y:S01]  /*1db0*/  STL.64 [R1+0x50], R10 ;  /* 0x0000500a01007387 */ /* 0x0001e20000100a00 */
[----:B------:R-:W-:-:S02]  /*1dc0*/  LEA.HI.X.SX32 R251, R31, R193, 0x1, P3 ;  /* 0x000000c11ffb7211 */ /* 0x000fc400018f0eff */
[-C--:B------:R-:W-:Y:S01]  /*1dd0*/  IADD3 R230, P2, R231, R192.reuse, RZ ;  /* 0x000000c0e7e67210 */ /* 0x080fe20007f5e0ff */
[----:B------:R-:W-:Y:S01]  /*1de0*/  STL.64 [R1], R76 ;  /* 0x0000004c01007387 */ /* 0x000fe20000100a00 */
[-C--:B------:R-:W-:Y:S02]  /*1df0*/  IADD3 R248, P3, R55, R192.reuse, RZ ;  /* 0x000000c037f87210 */ /* 0x080fe40007f7e0ff */
[-C--:B------:R-:W-:Y:S01]  /*1e00*/  LEA.HI.X.SX32 R223, R59, R193.reuse, 0x1, P1 ;  /* 0x000000c13bdf7211 */ /* 0x080fe200008f0eff */
[----:B------:R1:W-:Y:S01]  /*1e10*/  STL.64 [R1+0x20], R44 ;  /* 0x0000202c01007387 */ /* 0x0003e20000100a00 */
[----:B------:R-:W-:Y:S02]  /*1e20*/  IADD3 R244, P1, R63, R192, RZ ;  /* 0x000000c03ff47210 */ /* 0x000fe40007f3e0ff */
[-C--:B------:R-:W-:Y:S02]  /*1e30*/  LEA.HI.X.SX32 R231, R51, R193.reuse, 0x1, P2 ;  /* 0x000000c133e77211 */ /* 0x080fe400010f0eff */
[----:B------:R-:W-:-:S02]  /*1e40*/  LEA.HI.X.SX32 R249, R33, R193, 0x1, P3 ;  /* 0x000000c121f97211 */ /* 0x000fc400018f0eff */
[-C--:B------:R-:W-:Y:S02]  /*1e50*/  IADD3 R218, P2, R219, R192.reuse, RZ ;  /* 0x000000c0dbda7210 */ /* 0x080fe40007f5e0ff */
[----:B0-----:R-:W-:Y:S02]  /*1e60*/  LOP3.LUT R10, R22, 0x30, R26, 0x78, !PT ;  /* 0x00000030160a7812 */ /* 0x001fe400078e781a */
[----:B------:R-:W-:Y:S02]  /*1e70*/  LEA.HI.X.SX32 R245, R37, R193, 0x1, P1 ;  /* 0x000000c125f57211 */ /* 0x000fe400008f0eff */
[-C--:B-1----:R-:W-:Y:S02]  /*1e80*/  IADD3 R44, P3, R23, R192.reuse, RZ ;  /* 0x000000c0172c7210 */ /* 0x082fe40007f7e0ff */
[----:B------:R-:W-:Y:S02]  /*1e90*/  LEA R25, R75, -R75, 0x3 ;  /* 0x8000004b4b197211 */ /* 0x000fe400078e18ff */
[----:B------:R-:W-:-:S02]  /*1ea0*/  IADD3 R22, P1, R39, R192, RZ ;  /* 0x000000c027167210 */ /* 0x000fc40007f3e0ff */
[-C--:B------:R-:W-:Y:S02]  /*1eb0*/  LEA.HI.X.SX32 R45, R7, R193.reuse, 0x1, P3 ;  /* 0x000000c1072d7211 */ /* 0x080fe400018f0eff */
[-C--:B------:R-:W-:Y:S02]  /*1ec0*/  LEA.HI.X.SX32 R219, R63, R193.reuse, 0x1, P2 ;  /* 0x000000c13fdb7211 */ /* 0x080fe400010f0eff */
[----:B------:R-:W-:Y:S01]  /*1ed0*/  SHF.L.U32 R5, R75, 0x1, RZ ;  /* 0x000000014b057819 */ /* 0x000fe200000006ff */
[----:B------:R-:W-:Y:S01]  /*1ee0*/  STL.64 [R1+0x30], R44 ;  /* 0x0000302c01007387 */ /* 0x000fe20000100a00 */
[-C--:B------:R-:W-:Y:S02]  /*1ef0*/  LEA.HI.X.SX32 R29, R23, R193.reuse, 0x1, P6 ;  /* 0x000000c1171d7211 */ /* 0x080fe400030f0eff */
[-C--:B------:R-:W-:Y:S02]  /*1f00*/  IADD3 R242, P2, R67, R192.reuse, RZ ;  /* 0x000000c043f27210 */ /* 0x080fe40007f5e0ff */
[----:B------:R-:W-:Y:S01]  /*1f10*/  IADD3 R214, P3, R215, R192, RZ ;  /* 0x000000c0d7d67210 */ /* 0x000fe20007f7e0ff */
[----:B------:R0:W-:Y:S01]  /*1f20*/  STL.64 [R1+0x18], R28 ;  /* 0x0000181c01007387 */ /* 0x0001e20000100a00 */
[----:B------:R-:W-:-:S02]  /*1f30*/  LEA.HI.X.SX32 R23, R25, R193, 0x1, P1 ;  /* 0x000000c119177211 */ /* 0x000fc400008f0eff */
[-C--:B------:R-:W-:Y:S02]  /*1f40*/  IADD3 R212, P6, R213, R192.reuse, RZ ;  /* 0x000000c0d5d47210 */ /* 0x080fe40007fde0ff */
[-C--:B------:R-:W-:Y:S01]  /*1f50*/  IADD3 R32, P1, R5, R192.reuse, RZ ;  /* 0x000000c005207210 */ /* 0x080fe20007f3e0ff */
[----:B------:R1:W-:Y:S01]  /*1f60*/  STL.64 [R1+0x10], R22 ;  /* 0x0000101601007387 */ /* 0x0003e20000100a00 */
[-C--:B------:R-:W-:Y:S02]  /*1f70*/  LEA.HI.X.SX32 R243, R39, R193.reuse, 0x1, P2 ;  /* 0x000000c127f37211 */ /* 0x080fe400010f0eff */
[----:B------:R-:W-:Y:S02]  /*1f80*/  LEA R30, P2, R75, R192, 0x2 ;  /* 0x000000c04b1e7211 */ /* 0x000fe400078410ff */
[----:B------:R-:W-:Y:S02]  /*1f90*/  LEA.HI.X.SX32 R215, R67, R193, 0x1, P3 ;  /* 0x000000c143d77211 */ /* 0x000fe400018f0eff */
[----:B------:R-:W-:-:S02]  /*1fa0*/  SHF.L.U32 R9, R75, 0x2, RZ ;  /* 0x000000024b097819 */ /* 0x000fc400000006ff */
[-C--:B0-----:R-:W-:Y:S02]  /*1fb0*/  LEA R28, P3, R75, R192.reuse, 0x3 ;  /* 0x000000c04b1c7211 */ /* 0x081fe400078618ff */
[-C--:B------:R-:W-:Y:S02]  /*1fc0*/  LEA.HI.X.SX32 R213, R69, R193.reuse, 0x1, P6 ;  /* 0x000000c145d57211 */ /* 0x080fe400030f0eff */
[C---:B-1----:R-:W-:Y:S02]  /*1fd0*/  LEA R22, P6, R75.reuse, R192, 0x4 ;  /* 0x000000c04b167211 */ /* 0x042fe400078c20ff */
[-C--:B------:R-:W-:Y:S02]  /*1fe0*/  LEA.HI.X.SX32 R33, R75, R193.reuse, 0x1, P1 ;  /* 0x000000c14b217211 */ /* 0x080fe400008f0eff */
[-C--:B------:R-:W-:Y:S02]  /*1ff0*/  LEA.HI.X.SX32 R31, R5, R193.reuse, 0x1, P2 ;  /* 0x000000c1051f7211 */ /* 0x080fe400010f0eff */
[-C--:B------:R-:W-:Y:S01]  /*2000*/  LEA.HI.X.SX32 R29, R9, R193.reuse, 0x1, P3 ;  /* 0x000000c1091d7211 */ /* 0x080fe200018f0eff */
[----:B------:R0:W-:Y:S01]  /*2010*/  STL.64 [R1+0x40], R32 ;  /* 0x0000402001007387 */ /* 0x0001e20000100a00 */
[----:B------:R-:W-:-:S02]  /*2020*/  LEA.HI.X.SX32 R23, R27, R193, 0x1, P6 ;  /* 0x000000c11b177211 */ /* 0x000fc400030f0eff */
[----:B------:R-:W-:Y:S01]  /*2030*/  SHF.R.S32.HI R8, RZ, 0x6, R66 ;  /* 0x00000006ff087819 */ /* 0x000fe20000011442 */
[----:B------:R0:W-:Y:S01]  /*2040*/  STL.64 [R1+0x38], R30 ;  /* 0x0000381e01007387 */ /* 0x0001e20000100a00 */
[-C--:B------:R-:W-:Y:S02]  /*2050*/  IADD3 R220, P0, R221, R192.reuse, RZ ;  /* 0x000000c0dddc7210 */ /* 0x080fe40007f1e0ff */
[----:B------:R-:W-:Y:S01]  /*2060*/  SGXT R8, R8, 0x1 ;  /* 0x000000010808781a */ /* 0x000fe20000000200 */
[----:B------:R0:W-:Y:S01]  /*2070*/  STL.64 [R1+0x28], R28 ;  /* 0x0000281c01007387 */ /* 0x0001e20000100a00 */
[----:B------:R-:W-:Y:S02]  /*2080*/  LEA.HI.X.SX32 R221, R61, R193, 0x1, P0 ;  /* 0x000000c13ddd7211 */ /* 0x000fe400000f0eff */
[----:B------:R-:W-:Y:S01]  /*2090*/  LOP3.LUT R8, R8, 0x90, RZ, 0xc0, !PT ;  /* 0x0000009008087812 */ /* 0x000fe200078ec0ff */
[----:B------:R0:W-:Y:S01]  /*20a0*/  STL.64 [R1+0x8], R22 ;  /* 0x0000081601007387 */ /* 0x0001e20000100a00 */
[----:B------:R-:W-:-:S02]  /*20b0*/  IADD3 R200, P0, R201, R192, RZ ;  /* 0x000000c0c9c87210 */ /* 0x000fc40007f1e0ff */
[----:B------:R-:W-:Y:S02]  /*20c0*/  LOP3.LUT R12, R8, 0x7e, R26, 0x78, !PT ;  /* 0x0000007e080c7812 */ /* 0x000fe400078e781a */
[----:B------:R-:W-:Y:S02]  /*20d0*/  MOV R6, RZ ;  /* 0x000000ff00067202 */ /* 0x000fe40000000f00 */
[----:B------:R-:W-:Y:S02]  /*20e0*/  MOV R14, 0x3f800000 ;  /* 0x3f800000000e7802 */ /* 0x000fe40000000f00 */
[----:B------:R-:W-:Y:S02]  /*20f0*/  MOV R17, 0xff800000 ;  /* 0xff80000000117802 */ /* 0x000fe40000000f00 */
[----:B------:R-:W-:Y:S02]  /*2100*/  MOV R15, 0xff800000 ;  /* 0xff800000000f7802 */ /* 0x000fe40000000f00 */
[----:B------:R-:W-:-:S02]  /*2110*/  MOV R13, 0xff800000 ;  /* 0xff800000000d7802 */ /* 0x000fc40000000f00 */
[----:B------:R-:W-:Y:S02]  /*2120*/  LOP3.LUT R11, R24, 0x30, R26, 0x78, !PT ;  /* 0x00000030180b7812 */ /* 0x000fe400078e781a */
[----:B------:R-:W-:Y:S02]  /*2130*/  LOP3.LUT R7, R10, 0x40, RZ, 0x3c, !PT ;  /* 0x000000400a077812 */ /* 0x000fe400078e3cff */
[----:B------:R-:W-:Y:S02]  /*2140*/  LEA.HI.X.SX32 R201, R73, R193, 0x1, P0 ;  /* 0x000000c149c97211 */ /* 0x000fe400000f0eff */
[----:B0-----:R-:W-:Y:S02]  /*2150*/  LOP3.LUT R211, R12, 0x20, RZ, 0x3c, !PT ;  /* 0x000000200cd37812 */ /* 0x001fe400078e3cff */
.L_x_1:
[----:B------:R-:W2:Y:S04]  /*2160*/  LDL.64 R8, [R1+0x140] ;  /* 0x0001400001087983 */ /* 0x000ea80000100a00 */
[----:B------:R-:W3:Y:S04]  /*2170*/  LDL.64 R38, [R1+0xf8] ;  /* 0x0000f80001267983 */ /* 0x000ee80000100a00 */
[----:B------:R-:W4:Y:S04]  /*2180*/  LDL.64 R22, [R1+0x138] ;  /* 0x0001380001167983 */ /* 0x000f280000100a00 */
[----:B------:R-:W5:Y:S04]  /*2190*/  LDL.64 R40, [R1+0x128] ;  /* 0x0001280001287983 */ /* 0x000f680000100a00 */
        /* <DEDUP_REMOVED lines=24> */
[----:B------:R-:W5:Y:S01]  /*2320*/  LDL.64 R62, [R1+0x58] ;  /* 0x00005800013e7983 */ /* 0x000f620000100a00 */
[----:B--2---:R-:W-:-:S05]  /*2330*/  IMAD.WIDE R8, R6, 0x2, R8 ;  /* 0x0000000206087825 */ /* 0x004fca00078e0208 */
[----:B------:R0:W2:Y:S01]  /*2340*/  LDG.E.U16 R5, [R8.64] ;  /* 0x0000000408057981 */ /* 0x0000a2000c1e1500 */
[----:B---3--:R-:W-:-:S03]  /*2350*/  IMAD.WIDE R48, R6, 0x2, R38 ;  /* 0x0000000206307825 */ /* 0x008fc600078e0226 */
[----:B------:R-:W3:Y:S01]  /*2360*/  LDL.64 R38, [R1+0xa0] ;  /* 0x0000a00001267983 */ /* 0x000ee20000100a00 */
[----:B----4-:R-:W-:-:S03]  /*2370*/  IMAD.WIDE R22, R6, 0x2, R22 ;  /* 0x0000000206167825 */ /* 0x010fc600078e0216 */
[----:B------:R1:W4:Y:S04]  /*2380*/  LDG.E.U16 R48, [R48.64] ;  /* 0x0000000430307981 */ /* 0x000328000c1e1500 */
[----:B0-----:R-:W2:Y:S01]  /*2390*/  LDL.64 R8, [R1+0xe8] ;  /* 0x0000e80001087983 */ /* 0x001ea20000100a00 */
[----:B-----5:R-:W-:-:S03]  /*23a0*/  IMAD.WIDE R46, R6, 0x2, R40 ;  /* 0x00000002062e7825 */ /* 0x020fc600078e0228 */
[----:B------:R0:W5:Y:S01]  /*23b0*/  LDG.E.U16 R40, [R22.64] ;  /* 0x0000000416287981 */ /* 0x000162000c1e1500 */
[----:B------:R-:W-:-:S03]  /*23c0*/  IMAD.WIDE R24, R6, 0x2, R24 ;  /* 0x0000000206187825 */ /* 0x000fc600078e0218 */
[----:B------:R1:W4:Y:S01]  /*23d0*/  LDG.E.U16 R46, [R46.64] ;  /* 0x000000042e2e7981 */ /* 0x000322000c1e1500 */
[----:B------:R-:W-:-:S03]  /*23e0*/  IMAD.WIDE R26, R6, 0x2, R26 ;  /* 0x00000002061a7825 */ /* 0x000fc600078e021a */
[----:B------:R1:W4:Y:S01]  /*23f0*/  LDG.E.U16 R7, [R24.64] ;  /* 0x0000000418077981 */ /* 0x000322000c1e1500 */
[----:B0-----:R-:W-:-:S03]  /*2400*/  IMAD.WIDE R22, R6, 0x2, R60 ;  /* 0x0000000206167825 */ /* 0x001fc600078e023c */
[----:B------:R-:W4:Y:S01]  /*2410*/  LDL.64 R60, [R1+0x48] ;  /* 0x00004800013c7983 */ /* 0x000f220000100a00 */
[----:B------:R-:W-:-:S03]  /*2420*/  IMAD.WIDE R28, R6, 0x2, R28 ;  /* 0x00000002061c7825 */ /* 0x000fc600078e021c */
[----:B------:R0:W4:Y:S01]  /*2430*/  LDG.E.U16 R21, [R26.64] ;  /* 0x000000041a157981 */ /* 0x000122000c1e1500 */
[----:B------:R-:W-:-:S03]  /*2440*/  IMAD.WIDE R32, R6, 0x2, R32 ;  /* 0x0000000206207825 */ /* 0x000fc600078e0220 */
[----:B------:R0:W4:Y:S01]  /*2450*/  LDG.E.U16 R44, [R28.64] ;  /* 0x000000041c2c7981 */ /* 0x000122000c1e1500 */
[----:B------:R-:W-:-:S03]  /*2460*/  IMAD.WIDE R34, R6, 0x2, R34 ;  /* 0x0000000206227825 */ /* 0x000fc600078e0222 */
[----:B------:R0:W4:Y:S01]  /*2470*/  LDG.E.U16 R41, [R32.64] ;  /* 0x0000000420297981 */ /* 0x000122000c1e1500 */
[----:B------:R-:W-:-:S03]  /*2480*/  IMAD.WIDE R36, R6, 0x2, R36 ;  /* 0x0000000206247825 */ /* 0x000fc600078e0224 */
[----:B------:R0:W5:Y:S01]  /*2490*/  LDG.E.U16 R42, [R34.64] ;  /* 0x00000004222a7981 */ /* 0x000162000c1e1500 */
[----:B------:R-:W-:-:S03]  /*24a0*/  IMAD.WIDE R30, R6, 0x2, R30 ;  /* 0x00000002061e7825 */ /* 0x000fc600078e021e */
[----:B------:R0:W5:Y:S01]  /*24b0*/  LDG.E.U16 R43, [R36.64] ;  /* 0x00000004242b7981 */ /* 0x000162000c1e1500 */
[----:B-1----:R-:W-:-:S03]  /*24c0*/  IMAD.WIDE R24, R6, 0x2, R54 ;  /* 0x0000000206187825 */ /* 0x002fc600078e0236 */
[----:B------:R1:W5:Y:S01]  /*24d0*/  LDG.E.U16 R45, [R30.64] ;  /* 0x000000041e2d7981 */ /* 0x000362000c1e1500 */
[----:B0-----:R-:W-:-:S03]  /*24e0*/  IMAD.WIDE R26, R6, 0x2, R52 ;  /* 0x00000002061a7825 */ /* 0x001fc600078e0234 */
[----:B------:R0:W5:Y:S01]  /*24f0*/  LDG.E.U16 R47, [R22.64] ;  /* 0x00000004162f7981 */ /* 0x000162000c1e1500 */
[----:B------:R-:W-:-:S03]  /*2500*/  IMAD.WIDE R28, R6, 0x2, R50 ;  /* 0x00000002061c7825 */ /* 0x000fc600078e0232 */
[----:B------:R0:W5:Y:S01]  /*2510*/  LDG.E.U16 R52, [R24.64] ;  /* 0x0000000418347981 */ /* 0x000162000c1e1500 */
[----:B-1----:R-:W-:-:S03]  /*2520*/  IMAD.WIDE R30, R6, 0x2, R84 ;  /* 0x00000002061e7825 */ /* 0x002fc600078e0254 */
[----:B------:R1:W5:Y:S01]  /*2530*/  LDG.E.U16 R51, [R26.64] ;  /* 0x000000041a337981 */ /* 0x000362000c1e1500 */
[----:B------:R-:W-:-:S03]  /*2540*/  IMAD.WIDE R32, R6, 0x2, R82 ;  /* 0x0000000206207825 */ /* 0x000fc600078e0252 */
[----:B------:R0:W5:Y:S01]  /*2550*/  LDG.E.U16 R54, [R28.64] ;  /* 0x000000041c367981 */ /* 0x000162000c1e1500 */
[----:B------:R-:W-:-:S03]  /*2560*/  IMAD.WIDE R34, R6, 0x2, R58 ;  /* 0x0000000206227825 */ /* 0x000fc600078e023a */
[----:B------:R1:W5:Y:S01]  /*2570*/  LDG.E.U16 R49, [R30.64] ;  /* 0x000000041e317981 */ /* 0x000362000c1e1500 */
[----:B------:R-:W-:-:S03]  /*2580*/  IMAD.WIDE R36, R6, 0x2, R56 ;  /* 0x0000000206247825 */ /* 0x000fc600078e0238 */
        /* <DEDUP_REMOVED lines=8> */
[----:B------:R-:W5:Y:S01]  /*2610*/  LDG.E.U16 R25, [R24.64] ;  /* 0x0000000418197981 */ /* 0x000f62000c1e1500 */
[----:B------:R-:W-:-:S03]  /*2620*/  IMAD.WIDE R30, R6, 0x2, R70 ;  /* 0x00000002061e7825 */ /* 0x000fc600078e0246 */
[----:B------:R-:W5:Y:S01]  /*2630*/  LDG.E.U16 R27, [R26.64] ;  /* 0x000000041a1b7981 */ /* 0x000f62000c1e1500 */
[----:B------:R-:W-:-:S03]  /*2640*/  IMAD.WIDE R32, R6, 0x2, R68 ;  /* 0x0000000206207825 */ /* 0x000fc600078e0244 */
[----:B------:R-:W5:Y:S01]  /*2650*/  LDG.E.U16 R29, [R28.64] ;  /* 0x000000041c1d7981 */ /* 0x000f62000c1e1500 */
[----:B0-----:R-:W-:-:S03]  /*2660*/  IMAD.WIDE R34, R6, 0x2, R66 ;  /* 0x0000000206227825 */ /* 0x001fc600078e0242 */
[----:B------:R-:W5:Y:S01]  /*2670*/  LDG.E.U16 R30, [R30.64] ;  /* 0x000000041e1e7981 */ /* 0x000f62000c1e1500 */
[----:B------:R-:W-:-:S03]  /*2680*/  IMAD.WIDE R36, R6, 0x2, R64 ;  /* 0x0000000206247825 */ /* 0x000fc600078e0240 */
[----:B------:R-:W5:Y:S04]  /*2690*/  LDG.E.U16 R32, [R32.64] ;  /* 0x0000000420207981 */ /* 0x000f68000c1e1500 */
[----:B------:R-:W5:Y:S04]  /*26a0*/  LDG.E.U16 R34, [R34.64] ;  /* 0x0000000422227981 */ /* 0x000f68000c1e1500 */
[----:B------:R-:W5:Y:S04]  /*26b0*/  LDG.E.U16 R36, [R36.64] ;  /* 0x0000000424247981 */ /* 0x000f68000c1e1500 */
[----:B------:R-:W5:Y:S04]  /*26c0*/  LDL.64 R70, [R1+0x28] ;  /* 0x0000280001467983 */ /* 0x000f680000100a00 */
[----:B------:R-:W5:Y:S04]  /*26d0*/  LDL.64 R74, [R1+0x30] ;  /* 0x00003000014a7983 */ /* 0x000f680000100a00 */
[----:B------:R-:W5:Y:S04]  /*26e0*/  LDL.64 R72, [R1+0x40] ;  /* 0x0000400001487983 */ /* 0x000f680000100a00 */
[----:B------:R-:W5:Y:S04]  /*26f0*/  LDL.64 R68, [R1+0x38] ;  /* 0x0000380001447983 */ /* 0x000f680000100a00 */
[----:B------:R-:W5:Y:S04]  /*2700*/  LDL.64 R66, [R1+0x20] ;  /* 0x0000200001427983 */ /* 0x000f680000100a00 */
[----:B------:R-:W5:Y:S01]  /*2710*/  LDL.64 R64, [R1+0x18] ;  /* 0x0000180001407983 */ /* 0x000f620000100a00 */
[----:B---3--:R-:W-:-:S05]  /*2720*/  IMAD.WIDE R38, R6, 0x2, R38 ;  /* 0x0000000206267825 */ /* 0x008fca00078e0226 */
[----:B------:R0:W3:Y:S01]  /*2730*/  LDG.E.U16 R55, [R38.64] ;  /* 0x0000000426377981 */ /* 0x0000e2000c1e1500 */
[----:B--2---:R-:W-:-:S05]  /*2740*/  IMAD.WIDE R8, R6, 0x2, R8 ;  /* 0x0000000206087825 */ /* 0x004fca00078e0208 */
[----:B------:R2:W3:Y:S01]  /*2750*/  LDG.E.U16 R50, [R8.64] ;  /* 0x0000000408327981 */ /* 0x0004e2000c1e1500 */
[----:B0-----:R-:W-:-:S03]  /*2760*/  IMAD.WIDE R38, R6, 0x2, R62 ;  /* 0x0000000206267825 */ /* 0x001fc600078e023e */
[----:B------:R-:W3:Y:S04]  /*2770*/  LDL.64 R62, [R1+0x8] ;  /* 0x00000800013e7983 */ /* 0x000ee80000100a00 */
[----:B------:R-:W3:Y:S01]  /*2780*/  LDG.E.U16 R38, [R38.64] ;  /* 0x0000000426267981 */ /* 0x000ee2000c1e1500 */
[----:B--2---:R-:W-:-:S05]  /*2790*/  IMAD.WIDE R8, R6, 0x2, R80 ;  /* 0x0000000206087825 */ /* 0x004fca00078e0250 */
[----:B------:R4:W2:Y:S02]  /*27a0*/  LDG.E.U16 R57, [R8.64] ;  /* 0x0000000408397981 */ /* 0x0008a4000c1e1500 */
[----:B----4-:R-:W-:Y:S02]  /*27b0*/  IMAD.WIDE R8, R6, 0x2, R60 ;  /* 0x0000000206087825 */ /* 0x010fe400078e023c */
[----:B------:R-:W4:Y:S04]  /*27c0*/  LDL.64 R60, [R1] ;  /* 0x00000000013c7983 */ /* 0x000f280000100a00 */
[----:B-1----:R-:W4:Y:S04]  /*27d0*/  LDG.E.U16 R22, [R8.64] ;  /* 0x0000000408167981 */ /* 0x002f28000c1e1500 */
[----:B------:R-:W-:Y:S06]  /*27e0*/  BAR.SYNC.DEFER_BLOCKING 0x0 ;  /* 0x0000000000007b1d */ /* 0x000fec0000010000 */
[----:B------:R-:W-:Y:S04]  /*27f0*/  STS.U16 [R12+0x2000], R5 ;  /* 0x002000050c007388 */ /* 0x000fe80000000400 */
[----:B------:R-:W-:Y:S04]  /*2800*/  STS.U16 [R12+0x2200], R7 ;  /* 0x002200070c007388 */ /* 0x000fe80000000400 */
[----:B------:R-:W-:Y:S04]  /*2810*/  STS.U16 [R12+0x2400], R21 ;  /* 0x002400150c007388 */ /* 0x000fe80000000400 */
[----:B------:R-:W-:Y:S04]  /*2820*/  STS.U16 [R12+0x2600], R41 ;  /* 0x002600290c007388 */ /* 0x000fe80000000400 */
[----:B-----5:R-:W-:Y:S04]  /*2830*/  STS.U16 [R12+0x2800], R43 ;  /* 0x0028002b0c007388 */ /* 0x020fe80000000400 */
        /* <DEDUP_REMOVED lines=8> */
[----:B------:R1:W-:Y:S01]  /*28c0*/  STS.U16 [R12+0x3e00], R29 ;  /* 0x003e001d0c007388 */ /* 0x0003e20000000400 */
[----:B------:R-:W-:-:S04]  /*28d0*/  IMAD.WIDE R72, R3, 0x2, R72 ;  /* 0x0000000203487825 */ /* 0x000fc800078e0248 */
[----:B0-----:R-:W-:-:S04]  /*28e0*/  IMAD.WIDE R24, R3, 0x2, R74 ;  /* 0x0000000203187825 */ /* 0x001fc800078e024a */
[----:B------:R-:W-:-:S04]  /*28f0*/  IMAD.WIDE R74, R3, 0x2, R238 ;  /* 0x00000002034a7825 */ /* 0x000fc800078e02ee */
[----:B------:R-:W-:-:S04]  /*2900*/  IMAD.WIDE R76, R3, 0x2, R192 ;  /* 0x00000002034c7825 */ /* 0x000fc800078e02c0 */
[----:B------:R-:W-:-:S04]  /*2910*/  IMAD.WIDE R68, R3, 0x2, R68 ;  /* 0x0000000203447825 */ /* 0x000fc800078e0244 */
[----:B-1----:R-:W-:-:S04]  /*2920*/  IMAD.WIDE R28, R3, 0x2, R66 ;  /* 0x00000002031c7825 */ /* 0x002fc800078e0242 */
[C---:B------:R-:W-:Y:S01]  /*2930*/  IMAD.WIDE R26, R3.reuse, 0x2, R234 ;  /* 0x00000002031a7825 */ /* 0x040fe200078e02ea */
[----:B---3--:R-:W-:Y:S04]  /*2940*/  STS.U16 [R12+0x3400], R55 ;  /* 0x003400370c007388 */ /* 0x008fe80000000400 */
[----:B--2---:R-:W-:Y:S04]  /*2950*/  STS.U16 [R12+0x3600], R57 ;  /* 0x003600390c007388 */ /* 0x004fe80000000400 */
[----:B------:R0:W-:Y:S04]  /*2960*/  STS.U16 [R211+0x2700], R42 ;  /* 0x0027002ad3007388 */ /* 0x0001e80000000400 */
[----:B------:R-:W-:Y:S04]  /*2970*/  STS.U16 [R211+0x2100], R40 ;  /* 0x00210028d3007388 */ /* 0x000fe80000000400 */
[----:B0-----:R-:W2:Y:S04]  /*2980*/  LDL.64 R42, [R1+0x10] ;  /* 0x00001000012a7983 */ /* 0x001ea80000100a00 */
        /* <DEDUP_REMOVED lines=8> */
[----:B------:R-:W-:Y:S04]  /*2a10*/  STS.U16 [R211+0x3500], R30 ;  /* 0x0035001ed3007388 */ /* 0x000fe80000000400 */
[----:B------:R-:W-:Y:S04]  /*2a20*/  STS.U16 [R211+0x3700], R32 ;  /* 0x00370020d3007388 */ /* 0x000fe80000000400 */
[----:B------:R-:W-:Y:S04]  /*2a30*/  STS.U16 [R211+0x3900], R34 ;  /* 0x00390022d3007388 */ /* 0x000fe80000000400 */
[----:B------:R1:W-:Y:S04]  /*2a40*/  STS.U16 [R211+0x3b00], R36 ;  /* 0x003b0024d3007388 */ /* 0x0003e80000000400 */
[----:B------:R-:W-:Y:S04]  /*2a50*/  STS.U16 [R211+0x3d00], R38 ;  /* 0x003d0026d3007388 */ /* 0x000fe80000000400 */
[----:B----4-:R3:W-:Y:S04]  /*2a60*/  STS.U16 [R211+0x3f00], R22 ;  /* 0x003f0016d3007388 */ /* 0x0107e80000000400 */
[----:B------:R-:W-:Y:S01]  /*2a70*/  BAR.SYNC.DEFER_BLOCKING 0x0 ;  /* 0x0000000000007b1d */ /* 0x000fe20000010000 */
[----:B0-----:R-:W-:-:S04]  /*2a80*/  IMAD.WIDE R56, R3, 0x2, R70 ;  /* 0x0000000203387825 */ /* 0x001fc800078e0246 */
[----:B-1----:R-:W-:-:S04]  /*2a90*/  IMAD.WIDE R36, R3, 0x2, R248 ;  /* 0x0000000203247825 */ /* 0x002fc800078e02f8 */
[----:B------:R-:W-:-:S04]  /*2aa0*/  IMAD.WIDE R8, R3, 0x2, R62 ;  /* 0x0000000203087825 */ /* 0x000fc800078e023e */
[----:B---3--:R-:W-:-:S04]  /*2ab0*/  IMAD.WIDE R22, R3, 0x2, R222 ;  /* 0x0000000203167825 */ /* 0x008fc800078e02de */
[----:B------:R-:W-:-:S04]  /*2ac0*/  IMAD.WIDE R40, R3, 0x2, R60 ;  /* 0x0000000203287825 */ /* 0x000fc800078e023c */
[C---:B------:R-:W-:Y:S01]  /*2ad0*/  IMAD.WIDE R34, R3.reuse, 0x2, R246 ;  /* 0x0000000203227825 */ /* 0x040fe200078e02f6 */
[----:B------:R0:W3:Y:S03]  /*2ae0*/  LDG.E.U16 R56, [R56.64] ;  /* 0x0000000438387981 */ /* 0x0000e6000c1e1500 */
[C---:B------:R-:W-:Y:S01]  /*2af0*/  IMAD.WIDE R70, R3.reuse, 0x2, R236 ;  /* 0x0000000203467825 */ /* 0x040fe200078e02ec */
[----:B------:R1:W4:Y:S03]  /*2b00*/  LDG.E.U16 R72, [R72.64] ;  /* 0x0000000448487981 */ /* 0x000326000c1e1500 */
[C---:B------:R-:W-:Y:S01]  /*2b10*/  IMAD.WIDE R38, R3.reuse, 0x2, R250 ;  /* 0x0000000203267825 */ /* 0x040fe200078e02fa */
[----:B------:R5:W3:Y:S04]  /*2b20*/  LDG.E.U16 R74, [R74.64] ;  /* 0x000000044a4a7981 */ /* 0x000ae8000c1e1500 */
[----:B0-----:R0:W4:Y:S01]  /*2b30*/  LDG.E.U16 R57, [R36.64] ;  /* 0x0000000424397981 */ /* 0x001122000c1e1500 */
[----:B------:R-:W-:-:S03]  /*2b40*/  IMAD.WIDE R32, R3, 0x2, R64 ;  /* 0x0000000203207825 */ /* 0x000fc600078e0240 */
[----:B------:R2:W4:Y:S04]  /*2b50*/  LDG.E.U16 R76, [R76.64] ;  /* 0x000000044c4c7981 */ /* 0x000528000c1e1500 */
[----:B-1----:R1:W4:Y:S01]  /*2b60*/  LDG.E.U16 R73, [R8.64] ;  /* 0x0000000408497981 */ /* 0x002322000c1e1500 */
[----:B0-----:R-:W-:-:S03]  /*2b70*/  IMAD.WIDE R36, R3, 0x2, R220 ;  /* 0x0000000203247825 */ /* 0x001fc600078e02dc */
[----:B-----5:R0:W5:Y:S04]  /*2b80*/  LDG.E.U16 R75, [R22.64] ;  /* 0x00000004164b7981 */ /* 0x020168000c1e1500 */
[----:B------:R0:W5:Y:S01]  /*2b90*/  LDG.E.U16 R68, [R68.64] ;  /* 0x0000000444447981 */ /* 0x000162000c1e1500 */
[----:B------:R-:W-:-:S03]  /*2ba0*/  IMAD.WIDE R30, R3, 0x2, R244 ;  /* 0x00000002031e7825 */ /* 0x000fc600078e02f4 */
[----:B------:R1:W5:Y:S01]  /*2bb0*/  LDG.E.U16 R28, [R28.64] ;  /* 0x000000041c1c7981 */ /* 0x000362000c1e1500 */
[----:B------:R-:W-:-:S03]  /*2bc0*/  IMAD.WIDE R58, R3, 0x2, R232 ;  /* 0x00000002033a7825 */ /* 0x000fc600078e02e8 */
[----:B------:R1:W5:Y:S04]  /*2bd0*/  LDG.E.U16 R70, [R70.64] ;  /* 0x0000000446467981 */ /* 0x000368000c1e1500 */
[----:B0-----:R0:W5:Y:S04]  /*2be0*/  LDG.E.U16 R69, [R40.64] ;  /* 0x0000000428457981 */ /* 0x001168000c1e1500 */
[----:B-1----:R1:W5:Y:S04]  /*2bf0*/  LDG.E.U16 R29, [R34.64] ;  /* 0x00000004221d7981 */ /* 0x002368000c1e1500 */
[----:B------:R0:W5:Y:S01]  /*2c00*/  LDG.E.U16 R71, [R36.64] ;  /* 0x0000000424477981 */ /* 0x000162000c1e1500 */
[----:B------:R-:W-:-:S03]  /*2c10*/  IMAD.WIDE R22, R3, 0x2, R216 ;  /* 0x0000000203167825 */ /* 0x000fc600078e02d8 */
[----:B------:R0:W5:Y:S01]  /*2c20*/  LDG.E.U16 R24, [R24.64] ;  /* 0x0000000418187981 */ /* 0x000162000c1e1500 */
[----:B-1----:R-:W-:-:S03]  /*2c30*/  IMAD.WIDE R34, R3, 0x2, R218 ;  /* 0x0000000203227825 */ /* 0x002fc600078e02da */
[----:B------:R1:W5:Y:S04]  /*2c40*/  LDG.E.U16 R26, [R26.64] ;  /* 0x000000041a1a7981 */ /* 0x000368000c1e1500 */
[----:B------:R1:W5:Y:S04]  /*2c50*/  LDG.E.U16 R32, [R32.64] ;  /* 0x0000000420207981 */ /* 0x000368000c1e1500 */
[----:B0-----:R0:W5:Y:S04]  /*2c60*/  LDG.E.U16 R25, [R38.64] ;  /* 0x0000000426197981 */ /* 0x001168000c1e1500 */
[----:B-1----:R1:W5:Y:S04]  /*2c70*/  LDG.E.U16 R27, [R34.64] ;  /* 0x00000004221b7981 */ /* 0x002368000c1e1500 */
[----:B------:R1:W5:Y:S01]  /*2c80*/  LDG.E.U16 R33, [R30.64] ;  /* 0x000000041e217981 */ /* 0x000362000c1e1500 */
[----:B0-----:R-:W-:-:S03]  /*2c90*/  IMAD.WIDE R38, R3, 0x2, R214 ;  /* 0x0000000203267825 */ /* 0x001fc600078e02d6 */
[----:B------:R0:W5:Y:S04]  /*2ca0*/  LDG.E.U16 R58, [R58.64] ;  /* 0x000000043a3a7981 */ /* 0x000168000c1e1500 */
[----:B------:R-:W-:Y:S01]  /*2cb0*/  LDSM.16.MT88.4 R196, [R4] ;  /* 0x0000000004c4783b */ /* 0x000fe20000004200 */
[----:B-1----:R-:W-:-:S03]  /*2cc0*/  IMAD.WIDE R30, R3, 0x2, R230 ;  /* 0x00000002031e7825 */ /* 0x002fc600078e02e6 */
[----:B------:R-:W1:Y:S01]  /*2cd0*/  LDSM.16.M88.4 R128, [R11+0x2000] ;  /* 0x002000000b80783b */ /* 0x000e620000000200 */
[----:B------:R-:W-:-:S03]  /*2ce0*/  IMAD.WIDE R34, R3, 0x2, R228 ;  /* 0x0000000203227825 */ /* 0x000fc600078e02e4 */
[----:B0-----:R0:W5:Y:S01]  /*2cf0*/  LDG.E.U16 R59, [R22.64] ;  /* 0x00000004163b7981 */ /* 0x001162000c1e1500 */
[----:B------:R-:W-:-:S03]  /*2d00*/  IMAD.WIDE R36, R3, 0x2, R212 ;  /* 0x0000000203247825 */ /* 0x000fc600078e02d4 */
[----:B------:R0:W5:Y:S01]  /*2d10*/  LDG.E.U16 R30, [R30.64] ;  /* 0x000000041e1e7981 */ /* 0x000162000c1e1500 */
[----:B------:R-:W-:-:S03]  /*2d20*/  IMAD.WIDE R8, R3, 0x2, R242 ;  /* 0x0000000203087825 */ /* 0x000fc600078e02f2 */
[----:B------:R0:W5:Y:S01]  /*2d30*/  LDG.E.U16 R34, [R34.64] ;  /* 0x0000000422227981 */ /* 0x000162000c1e1500 */
[----:B------:R-:W-:-:S03]  /*2d40*/  IMAD.WIDE R40, R3, 0x2, R226 ;  /* 0x0000000203287825 */ /* 0x000fc600078e02e2 */
[----:B------:R1:W5:Y:S04]  /*2d50*/  LDG.E.U16 R9, [R8.64] ;  /* 0x0000000408097981 */ /* 0x000368000c1e1500 */
[----:B0-----:R0:W5:Y:S01]  /*2d60*/  LDG.E.U16 R31, [R38.64] ;  /* 0x00000004261f7981 */ /* 0x001162000c1e1500 */
[----:B------:R-:W-:-:S03]  /*2d70*/  IMAD.WIDE R22, R3, 0x2, R202 ;  /* 0x0000000203167825 */ /* 0x000fc600078e02ca */
[----:B------:R1:W5:Y:S04]  /*2d80*/  LDG.E.U16 R35, [R36.64] ;  /* 0x0000000424237981 */ /* 0x000368000c1e1500 */
[----:B------:R1:W5:Y:S04]  /*2d90*/  LDG.E.U16 R21, [R40.64] ;  /* 0x0000000428157981 */ /* 0x000368000c1e1500 */
[----:B------:R2:W5:Y:S01]  /*2da0*/  LDG.E.U16 R22, [R22.64] ;  /* 0x0000000416167981 */ /* 0x000562000c1e1500 */
[----:B0-----:R-:W-:-:S03]  /*2db0*/  IMAD.WIDE R38, R3, 0x2, R224 ;  /* 0x0000000203267825 */ /* 0x001fc600078e02e0 */
[----:B------:R-:W0:Y:S01]  /*2dc0*/  LDSM.16.M88.4 R148, [R11+0x2200] ;  /* 0x002200000b94783b */ /* 0x000e220000000200 */
[----:B-1----:R-:W-:-:S03]  /*2dd0*/  IMAD.WIDE R40, R3, 0x2, R240 ;  /* 0x0000000203287825 */ /* 0x002fc600078e02f0 */
[----:B------:R1:W5:Y:S01]  /*2de0*/  LDG.E.U16 R7, [R38.64] ;  /* 0x0000000426077981 */ /* 0x000362000c1e1500 */
[----:B------:R-:W-:-:S03]  /*2df0*/  IMAD.WIDE R36, R3, 0x2, R200 ;  /* 0x0000000203247825 */ /* 0x000fc600078e02c8 */
[----:B------:R0:W5:Y:S04]  /*2e00*/  LDG.E.U16 R5, [R40.64] ;  /* 0x0000000428057981 */ /* 0x000168000c1e1500 */
[----:B------:R1:W5:Y:S04]  /*2e10*/  LDG.E.U16 R8, [R36.64] ;  /* 0x0000000424087981 */ /* 0x000368000c1e1500 */
[----:B------:R-:W0:Y:S04]  /*2e20*/  LDSM.16.M88.4 R172, [R11+0x2400] ;  /* 0x002400000bac783b */ /* 0x000e280000000200 */
[----:B------:R-:W0:Y:S04]  /*2e30*/  LDSM.16.M88.4 R176, [R11+0x2600] ;  /* 0x002600000bb0783b */ /* 0x000e280000000200 */
[----:B------:R-:W-:Y:S04]  /*2e40*/  LDSM.16.M88.4 R44, [R11+0x2800] ;  /* 0x002800000b2c783b */ /* 0x000fe80000000200 */
[----:B------:R-:W-:Y:S04]  /*2e50*/  LDSM.16.M88.4 R108, [R11+0x2a00] ;  /* 0x002a00000b6c783b */ /* 0x000fe80000000200 */
[----:B------:R-:W-:Y:S04]  /*2e60*/  LDSM.16.M88.4 R100, [R11+0x2c00] ;  /* 0x002c00000b64783b */ /* 0x000fe80000000200 */
[----:B------:R-:W-:Y:S04]  /*2e70*/  LDSM.16.MT88.4 R52, [R4+0x80] ;  /* 0x000080000434783b */ /* 0x000fe80000004200 */
[----:B------:R-:W-:Y:S04]  /*2e80*/  LDSM.16.MT88.4 R180, [R4+0x1080] ;  /* 0x0010800004b4783b */ /* 0x000fe80000004200 */
[----:B------:R-:W-:Y:S04]  /*2e90*/  LDSM.16.M88.4 R104, [R11+0x2e00] ;  /* 0x002e00000b68783b */ /* 0x000fe80000000200 */
[----:B------:R-:W0:Y:S04]  /*2ea0*/  LDSM.16.M88.4 R112, [R11+0x3000] ;  /* 0x003000000b70783b */ /* 0x000e280000000200 */
[----:B------:R-:W0:Y:S04]  /*2eb0*/  LDSM.16.M88.4 R92, [R11+0x3200] ;  /* 0x003200000b5c783b */ /* 0x000e280000000200 */
[----:B------:R-:W0:Y:S04]  /*2ec0*/  LDSM.16.M88.4 R84, [R11+0x3400] ;  /* 0x003400000b54783b */ /* 0x000e280000000200 */
[----:B------:R-:W0:Y:S04]  /*2ed0*/  LDSM.16.M88.4 R48, [R11+0x3600] ;  /* 0x003600000b30783b */ /* 0x000e280000000200 */
[----:B------:R-:W0:Y:S04]  /*2ee0*/  LDSM.16.M88.4 R60, [R11+0x3800] ;  /* 0x003800000b3c783b */ /* 0x000e280000000200 */
[----:B------:R-:W0:Y:S04]  /*2ef0*/  LDSM.16.M88.4 R64, [R11+0x3a00] ;  /* 0x003a00000b40783b */ /* 0x000e280000000200 */
[----:B-1----:R-:W1:Y:S04]  /*2f00*/  LDSM.16.M88.4 R36, [R11+0x3c00] ;  /* 0x003c00000b24783b */ /* 0x002e680000000200 */
[----:B------:R-:W1:Y:S01]  /*2f10*/  LDSM.16.M88.4 R184, [R11+0x3e00] ;  /* 0x003e00000bb8783b */ /* 0x000e620000000200 */
[----:B--2---:R-:W-:-:S05]  /*2f20*/  IMAD.WIDE R42, R3, 0x2, R42 ;  /* 0x00000002032a7825 */ /* 0x004fca00078e022a */
[----:B------:R0:W2:Y:S04]  /*2f30*/  LDG.E.U16 R23, [R42.64] ;  /* 0x000000042a177981 */ /* 0x0000a8000c1e1500 */
[----:B0-----:R-:W0:Y:S04]  /*2f40*/  LDSM.16.MT88.4 R40, [R4+0x1000] ;  /* 0x001000000428783b */ /* 0x001e280000004200 */
[----:B------:R-:W-:Y:S01]  /*2f50*/  BAR.SYNC.DEFER_BLOCKING 0x0 ;  /* 0x0000000000007b1d */ /* 0x000fe20000010000 */
[C---:B------:R-:W-:Y:S02]  /*2f60*/  LOP3.LUT R78, R0.reuse, 0x10, RZ, 0x3c, !PT ;  /* 0x00000010004e7812 */ /* 0x040fe400078e3cff */
[C---:B------:R-:W-:Y:S01]  /*2f70*/  LOP3.LUT R77, R0.reuse, 0x20, RZ, 0x3c, !PT ;  /* 0x00000020004d7812 */ /* 0x040fe200078e3cff */
[C---:B------:R-:W-:Y:S08]  /*2f80*/  HMMA.16816.F32 R160, R196.reuse, R128, RZ ;  /* 0x00000080c4a0723c */ /* 0x040ff000000018ff */
[C---:B------:R-:W-:Y:S08]  /*2f90*/  HMMA.16816.F32 R156, R196.reuse, R148, RZ ;  /* 0x00000094c49c723c */ /* 0x040ff000000018ff */
[C---:B------:R-:W-:Y:S08]  /*2fa0*/  HMMA.16816.F32 R120, R196.reuse, R172, RZ ;  /* 0x000000acc478723c */ /* 0x040ff000000018ff */
[C---:B------:R-:W-:Y:S08]  /*2fb0*/  HMMA.16816.F32 R168, R196.reuse, R176, RZ ;  /* 0x000000b0c4a8723c */ /* 0x040ff000000018ff */
[C---:B------:R-:W-:Y:S08]  /*2fc0*/  HMMA.16816.F32 R116, R196.reuse, R112, RZ ;  /* 0x00000070c474723c */ /* 0x040ff000000018ff */
[----:B------:R-:W-:Y:S01]  /*2fd0*/  HMMA.16816.F32 R96, R196, R92, RZ ;  /* 0x0000005cc460723c */ /* 0x000fe200000018ff */
[----:B---3--:R-:W-:Y:S04]  /*2fe0*/  STS.U16 [R0+0x3000], R74 ;  /* 0x0030004a00007388 */ /* 0x008fe80000000400 */
[----:B----4-:R-:W-:Y:S04]  /*2ff0*/  STS.U16 [R0+0x2000], R76 ;  /* 0x0020004c00007388 */ /* 0x010fe80000000400 */
[----:B------:R-:W-:Y:S04]  /*3000*/  STS.U16 [R0+0x2800], R73 ;  /* 0x0028004900007388 */ /* 0x000fe80000000400 */
[----:B-----5:R-:W-:Y:S04]  /*3010*/  STS.U16 [R0+0x3800], R75 ;  /* 0x0038004b00007388 */ /* 0x020fe80000000400 */
[----:B------:R-:W-:Y:S04]  /*3020*/  STS.U16 [R78+0x2100], R72 ;  /* 0x002100484e007388 */ /* 0x000fe80000000400 */
[----:B------:R-:W-:Y:S04]  /*3030*/  STS.U16 [R78+0x2900], R69 ;  /* 0x002900454e007388 */ /* 0x000fe80000000400 */
[----:B------:R-:W-:Y:S04]  /*3040*/  STS.U16 [R78+0x3100], R70 ;  /* 0x003100464e007388 */ /* 0x000fe80000000400 */
[----:B------:R3:W-:Y:S04]  /*3050*/  STS.U16 [R78+0x3900], R71 ;  /* 0x003900474e007388 */ /* 0x0007e80000000400 */
[----:B------:R-:W-:Y:S01]  /*3060*/  STS.U16 [R77+0x2200], R68 ;  /* 0x002200444d007388 */ /* 0x000fe20000000400 */
[----:B---3--:R-:W-:-:S03]  /*3070*/  LOP3.LUT R78, R0, 0x30, RZ, 0x3c, !PT ;  /* 0x00000030004e7812 */ /* 0x008fc600078e3cff */
[----:B------:R-:W-:Y:S04]  /*3080*/  STS.U16 [R77+0x2a00], R25 ;  /* 0x002a00194d007388 */ /* 0x000fe80000000400 */
[----:B------:R-:W-:Y:S04]  /*3090*/  STS.U16 [R77+0x3200], R26 ;  /* 0x0032001a4d007388 */ /* 0x000fe80000000400 */
[----:B------:R3:W-:Y:S04]  /*30a0*/  STS.U16 [R77+0x3a00], R27 ;  /* 0x003a001b4d007388 */ /* 0x0007e80000000400 */
[----:B------:R-:W-:Y:S04]  /*30b0*/  STS.U16 [R78+0x2300], R24 ;  /* 0x002300184e007388 */ /* 0x000fe80000000400 */
[----:B------:R-:W-:Y:S01]  /*30c0*/  STS.U16 [R78+0x2b00], R57 ;  /* 0x002b00394e007388 */ /* 0x000fe20000000400 */
[----:B---3--:R-:W-:-:S03]  /*30d0*/  LOP3.LUT R77, R0, 0x40, RZ, 0x3c, !PT ;  /* 0x00000040004d7812 */ /* 0x008fc600078e3cff */
[----:B------:R-:W-:Y:S04]  /*30e0*/  STS.U16 [R78+0x3300], R58 ;  /* 0x0033003a4e007388 */ /* 0x000fe80000000400 */
[----:B------:R3:W-:Y:S04]  /*30f0*/  STS.U16 [R78+0x3b00], R59 ;  /* 0x003b003b4e007388 */ /* 0x0007e80000000400 */
[----:B------:R-:W-:Y:S04]  /*3100*/  STS.U16 [R77+0x2400], R56 ;  /* 0x002400384d007388 */ /* 0x000fe80000000400 */
[----:B------:R-:W-:Y:S01]  /*3110*/  STS.U16 [R77+0x2c00], R29 ;  /* 0x002c001d4d007388 */ /* 0x000fe20000000400 */
[----:B---3--:R-:W-:-:S03]  /*3120*/  LOP3.LUT R78, R0, 0x50, RZ, 0x3c, !PT ;  /* 0x00000050004e7812 */ /* 0x008fc600078e3cff */
[----:B------:R-:W-:Y:S04]  /*3130*/  STS.U16 [R77+0x3400], R30 ;  /* 0x0034001e4d007388 */ /* 0x000fe80000000400 */
[----:B------:R3:W-:Y:S04]  /*3140*/  STS.U16 [R77+0x3c00], R31 ;  /* 0x003c001f4d007388 */ /* 0x0007e80000000400 */
[----:B------:R4:W-:Y:S04]  /*3150*/  STS.U16 [R78+0x2500], R28 ;  /* 0x0025001c4e007388 */ /* 0x0009e80000000400 */
[----:B------:R-:W-:Y:S01]  /*3160*/  STS.U16 [R78+0x2d00], R33 ;  /* 0x002d00214e007388 */ /* 0x000fe20000000400 */
[----:B---3--:R-:W-:-:S03]  /*3170*/  LOP3.LUT R77, R0, 0x60, RZ, 0x3c, !PT ;  /* 0x00000060004d7812 */ /* 0x008fc600078e3cff */
[----:B------:R-:W-:Y:S04]  /*3180*/  STS.U16 [R78+0x3500], R34 ;  /* 0x003500224e007388 */ /* 0x000fe80000000400 */
[----:B------:R-:W-:Y:S04]  /*3190*/  STS.U16 [R78+0x3d00], R35 ;  /* 0x003d00234e007388 */ /* 0x000fe80000000400 */
[----:B------:R3:W-:Y:S01]  /*31a0*/  STS.U16 [R77+0x2600], R32 ;  /* 0x002600204d007388 */ /* 0x0007e20000000400 */
[C---:B------:R-:W-:Y:S03]  /*31b0*/  HMMA.16816.F32 R24, R196.reuse, R44, RZ ;  /* 0x0000002cc418723c */ /* 0x040fe600000018ff */
[----:B------:R-:W-:Y:S04]  /*31c0*/  STS.U16 [R77+0x2e00], R9 ;  /* 0x002e00094d007388 */ /* 0x000fe80000000400 */
[----:B------:R-:W-:Y:S01]  /*31d0*/  STS.U16 [R77+0x3600], R21 ;  /* 0x003600154d007388 */ /* 0x000fe20000000400 */
[C---:B------:R-:W-:Y:S03]  /*31e0*/  HMMA.16816.F32 R68, R196.reuse, R108, RZ ;  /* 0x0000006cc444723c */ /* 0x040fe600000018ff */
[----:B------:R5:W-:Y:S05]  /*31f0*/  STS.U16 [R77+0x3e00], R22 ;  /* 0x003e00164d007388 */ /* 0x000bea0000000400 */
[C---:B----4-:R-:W-:Y:S08]  /*3200*/  HMMA.16816.F32 R28, R196.reuse, R100, RZ ;  /* 0x00000064c41c723c */ /* 0x050ff000000018ff */
[C---:B---3--:R-:W-:Y:S08]  /*3210*/  HMMA.16816.F32 R32, R196.reuse, R104, RZ ;  /* 0x00000068c420723c */ /* 0x048ff000000018ff */
[C---:B------:R-:W-:Y:S08]  /*3220*/  HMMA.16816.F32 R56, R196.reuse, R84, RZ ;  /* 0x00000054c438723c */ /* 0x040ff000000018ff */
[C---:B------:R-:W-:Y:S08]  /*3230*/  HMMA.16816.F32 R88, R196.reuse, R48, RZ ;  /* 0x00000030c458723c */ /* 0x040ff000000018ff */
[C---:B------:R-:W-:Y:S08]  /*3240*/  HMMA.16816.F32 R80, R196.reuse, R60, RZ ;  /* 0x0000003cc450723c */ /* 0x040ff000000018ff */
[C---:B-----5:R-:W-:Y:S08]  /*3250*/  HMMA.16816.F32 R76, R196.reuse, R64, RZ ;  /* 0x00000040c44c723c */ /* 0x060ff000000018ff */
[C---:B-1----:R-:W-:Y:S08]  /*3260*/  HMMA.16816.F32 R72, R196.reuse, R36, RZ ;  /* 0x00000024c448723c */ /* 0x042ff000000018ff */
[----:B------:R-:W-:Y:S08]  /*3270*/  HMMA.16816.F32 R196, R196, R184, RZ ;  /* 0x000000b8c4c4723c */ /* 0x000ff000000018ff */
[C---:B0-----:R-:W-:Y:S08]  /*3280*/  HMMA.16816.F32 R160, R40.reuse, R130, R160 ;  /* 0x0000008228a0723c */ /* 0x041ff000000018a0 */
[C---:B------:R-:W-:Y:S08]  /*3290*/  HMMA.16816.F32 R156, R40.reuse, R150, R156 ;  /* 0x00000096289c723c */ /* 0x040ff0000000189c */
        /* <DEDUP_REMOVED lines=13> */
[----:B------:R-:W-:Y:S08]  /*3370*/  HMMA.16816.F32 R40, R40, R186, R196 ;  /* 0x000000ba2828723c */ /* 0x000ff000000018c4 */
[----:B------:R-:W-:Y:S11]  /*3380*/  HMMA.16816.F32 R196, R52, R128, RZ ;  /* 0x0000008034c4723c */ /* 0x000ff600000018ff */
[----:B------:R-:W-:Y:S11]  /*3390*/  @!UPT UIADD3 URZ, URZ, URZ, URZ ;  /* 0x0000003f3f3ff290 */ /* 0x000ff6000fffe03f */
[----:B------:R-:W-:Y:S02]  /*33a0*/  @!UPT UIADD3 URZ, URZ, URZ, URZ ;  /* 0x0000003f3f3ff290 */ /* 0x000fe4000fffe03f */
[----:B------:R-:W-:Y:S08]  /*33b0*/  HMMA.16816.F32 R128, R180, R130, R196 ;  /* 0x00000082b480723c */ /* 0x000ff000000018c4 */
[----:B------:R-:W-:Y:S01]  /*33c0*/  HMMA.16816.F32 R196, R52, R148, RZ ;  /* 0x0000009434c4723c */ /* 0x000fe200000018ff */
[----:B------:R-:W-:Y:S04]  /*33d0*/  STS.U16 [R252+0x2f00], R5 ;  /* 0x002f0005fc007388 */ /* 0x000fe80000000400 */
[----:B------:R0:W-:Y:S11]  /*33e0*/  STS.U16 [R252+0x3700], R7 ;  /* 0x00370007fc007388 */ /* 0x0001f60000000400 */
[----:B------:R-:W-:Y:S08]  /*33f0*/  @!UPT UIADD3 URZ, URZ, URZ, URZ ;  /* 0x0000003f3f3ff290 */ /* 0x000ff0000fffe03f */
[----:B------:R-:W-:Y:S08]  /*3400*/  HMMA.16816.F32 R148, R180, R150, R196 ;  /* 0x00000096b494723c */ /* 0x000ff000000018c4 */
[----:B------:R-:W-:Y:S01]  /*3410*/  HMMA.16816.F32 R196, R52, R172, RZ ;  /* 0x000000ac34c4723c */ /* 0x000fe200000018ff */
[----:B0-----:R-:W-:Y:S02]  /*3420*/  FMUL R7, R160, c[0x0][0x188] ;  /* 0x00006200a0077a20 */ /* 0x001fe40000400000 */
[----:B------:R-:W-:Y:S01]  /*3430*/  FMUL R5, R161, c[0x0][0x188] ;  /* 0x00006200a1057a20 */ /* 0x000fe20000400000 */
[----:B------:R0:W-:Y:S01]  /*3440*/  STS.U16 [R252+0x3f00], R8 ;  /* 0x003f0008fc007388 */ /* 0x0001e20000000400 */
[----:B------:R-:W-:-:S02]  /*3450*/  FMUL R21, R162, c[0x0][0x188] ;  /* 0x00006200a2157a20 */ /* 0x000fc40000400000 */
[----:B------:R-:W-:Y:S01]  /*3460*/  FMUL R9, R163, c[0x0][0x188] ;  /* 0x00006200a3097a20 */ /* 0x000fe20000400000 */
[----:B------:R-:W-:Y:S01]  /*3470*/  FMNMX R7, R7, R5, !PT ;  /* 0x0000000507077209 */ /* 0x000fe20007800000 */
[----:B------:R-:W-:Y:S02]  /*3480*/  FMUL R5, R129, c[0x0][0x188] ;  /* 0x0000620081057a20 */ /* 0x000fe40000400000 */
[----:B0-----:R-:W-:Y:S01]  /*3490*/  FMUL R8, R128, c[0x0][0x188] ;  /* 0x0000620080087a20 */ /* 0x001fe20000400000 */
[----:B------:R-:W-:Y:S01]  /*34a0*/  FMNMX R21, R21, R9, !PT ;  /* 0x0000000915157209 */ /* 0x000fe20007800000 */
[----:B------:R-:W-:Y:S02]  /*34b0*/  FMUL R9, R156, c[0x0][0x188] ;  /* 0x000062009c097a20 */ /* 0x000fe40000400000 */
[----:B------:R-:W-:Y:S01]  /*34c0*/  FMUL R22, R131, c[0x0][0x188] ;  /* 0x0000620083167a20 */ /* 0x000fe20000400000 */
[----:B------:R-:W-:Y:S01]  /*34d0*/  FMNMX R8, R8, R5, !PT ;  /* 0x0000000508087209 */ /* 0x000fe20007800000 */
[----:B------:R-:W-:-:S07]  /*34e0*/  FMUL R5, R130, c[0x0][0x188] ;  /* 0x0000620082057a20 */ /* 0x000fce0000400000 */
[----:B------:R-:W-:Y:S01]  /*34f0*/  HMMA.16816.F32 R172, R180, R174, R196 ;  /* 0x000000aeb4ac723c */ /* 0x000fe200000018c4 */
[----:B------:R-:W-:-:S07]  /*3500*/  FMNMX R7, R9, R7, !PT ;  /* 0x0000000709077209 */ /* 0x000fce0007800000 */
[----:B------:R-:W-:Y:S01]  /*3510*/  HMMA.16816.F32 R196, R52, R176, RZ ;  /* 0x000000b034c4723c */ /* 0x000fe200000018ff */
[----:B------:R-:W-:Y:S01]  /*3520*/  FMUL R9, R148, c[0x0][0x188] ;  /* 0x0000620094097a20 */ /* 0x000fe20000400000 */
[----:B------:R-:W-:Y:S01]  /*3530*/  FMNMX R5, R5, R22, !PT ;  /* 0x0000001605057209 */ /* 0x000fe20007800000 */
[----:B------:R-:W-:-:S03]  /*3540*/  FMUL R22, R158, c[0x0][0x188] ;  /* 0x000062009e167a20 */ /* 0x000fc60000400000 */
[----:B------:R-:W-:Y:S01]  /*3550*/  FMNMX R8, R9, R8, !PT ;  /* 0x0000000809087209 */ /* 0x000fe20007800000 */
        /* <DEDUP_REMOVED lines=11> */
[----:B------:R-:W-:Y:S01]  /*3610*/  HMMA.16816.F32 R176, R180, R178, R196 ;  /* 0x000000b2b4b0723c */ /* 0x000fe200000018c4 */
[----:B------:R-:W-:Y:S01]  /*3620*/  FMNMX R7, R9, R7, !PT ;  /* 0x0000000709077209 */ /* 0x000fe20007800000 */
[----:B------:R-:W-:-:S06]  /*3630*/  FMUL R9, R172, c[0x0][0x188] ;  /* 0x00006200ac097a20 */ /* 0x000fcc0000400000 */
[----:B------:R-:W-:Y:S01]  /*3640*/  HMMA.16816.F32 R196, R52, R44, RZ ;  /* 0x0000002c34c4723c */ /* 0x000fe200000018ff */
        /* <DEDUP_REMOVED lines=13> */
[----:B------:R-:W-:-:S04]  /*3720*/  FMUL R22, R175, c[0x0][0x188] ;  /* 0x00006200af167a20 */ /* 0x000fc80000400000 */
        /* <DEDUP_REMOVED lines=20> */
[----:B------:R-:W-:Y:S01]  /*3870*/  FMUL R9, R44, c[0x0][0x188] ;  /* 0x000062002c097a20 */ /* 0x000fe20000400000 */
[----:B------:R-:W-:-:S05]  /*3880*/  FMNMX R5, R22, R5, !PT ;  /* 0x0000000516057209 */ /* 0x000fca0007800000 */
        /* <DEDUP_REMOVED lines=14> */
[----:B------:R-:W-:-:S04]  /*3970*/  FMNMX R7, R9, R7, !PT ;  /* 0x0000000709077209 */ /* 0x000fc80007800000 */
[----:B------:R-:W-:Y:S01]  /*3980*/  HMMA.16816.F32 R100, R180, R102, R196 ;  /* 0x00000066b464723c */ /* 0x000fe200000018c4 */
[----:B------:R-:W-:Y:S01]  /*3990*/  FMUL R9, R108, c[0x0][0x188] ;  /* 0x000062006c097a20 */ /* 0x000fe20000400000 */
[----:B------:R-:W-:Y:S01]  /*39a0*/  FMNMX R5, R22, R5, !PT ;  /* 0x0000000516057209 */ /* 0x000fe20007800000 */
[----:B------:R-:W-:-:S05]  /*39b0*/  FMUL R22, R70, c[0x0][0x188] ;  /* 0x0000620046167a20 */ /* 0x000fca0000400000 */
        /* <DEDUP_REMOVED lines=33> */
[----:B------:R-:W-:-:S03]  /*3bd0*/  FMNMX R5, R22, R5, !PT ;  /* 0x0000000516057209 */ /* 0x000fc60007800000 */
[----:B------:R-:W-:Y:S01]  /*3be0*/  HMMA.16816.F32 R112, R180, R114, R196 ;  /* 0x00000072b470723c */ /* 0x000fe200000018c4 */
[----:B------:R-:W-:Y:S01]  /*3bf0*/  FMUL R22, R34, c[0x0][0x188] ;  /* 0x0000620022167a20 */ /* 0x000fe20000400000 */
[----:B------:R-:W-:-:S06]  /*3c00*/  FMNMX R8, R9, R8, !PT ;  /* 0x0000000809087209 */ /* 0x000fcc0007800000 */
        /* <DEDUP_REMOVED lines=37> */
[----:B------:R-:W-:Y:S01]  /*3e60*/  FMNMX R21, R22, R21, !PT ;  /* 0x0000001516157209 */ /* 0x000fe20007800000 */
[----:B------:R-:W-:-:S04]  /*3e70*/  FMUL R22, R94, c[0x0][0x188] ;  /* 0x000062005e167a20 */ /* 0x000fc80000400000 */
        /* <DEDUP_REMOVED lines=9> */
[----:B------:R-:W-:Y:S02]  /*3f10*/  FMNMX R7, R9, R7, !PT ;  /* 0x0000000709077209 */ /* 0x000fe40007800000 */
[----:B------:R-:W-:Y:S01]  /*3f20*/  FMNMX R5, R22, R5, !PT ;  /* 0x0000000516057209 */ /* 0x000fe20007800000 */
[----:B------:R-:W-:Y:S02]  /*3f30*/  FMUL R9, R84, c[0x0][0x188] ;  /* 0x0000620054097a20 */ /* 0x000fe40000400000 */
[----:B------:R-:W-:-:S03]  /*3f40*/  FMUL R22, R58, c[0x0][0x188] ;  /* 0x000062003a167a20 */ /* 0x000fc60000400000 */
[----:B------:R-:W-:Y:S01]  /*3f50*/  FMNMX R8, R9, R8, !PT ;  /* 0x0000000809087209 */ /* 0x000fe20007800000 */
[----:B------:R-:W-:Y:S01]  /*3f60*/  FMUL R9, R57, c[0x0][0x188] ;  /* 0x0000620039097a20 */ /* 0x000fe20000400000 */
[----:B------:R-:W-:Y:S01]  /*3f70*/  FMNMX R21, R22, R21, !PT ;  /* 0x0000001516157209 */ /* 0x000fe20007800000 */
[----:B------:R-:W-:Y:S01]  /*3f80*/  HMMA.16816.F32 R48, R180, R50, R196 ;  /* 0x00000032b430723c */ /* 0x000fe200000018c4 */
[----:B------:R-:W-:Y:S02]  /*3f90*/  FMUL R22, R86, c[0x0][0x188] ;  /* 0x0000620056167a20 */ /* 0x000fe40000400000 */
[----:B------:R-:W-:Y:S01]  /*3fa0*/  FMNMX R7, R9, R7, !PT ;  /* 0x0000000709077209 */ /* 0x000fe20007800000 */
[----:B------:R-:W-:Y:S02]  /*3fb0*/  FMUL R9, R85, c[0x0][0x188] ;  /* 0x0000620055097a20 */ /* 0x000fe40000400000 */
[----:B------:R-:W-:Y:S01]  /*3fc0*/  FMNMX R5, R22, R5, !PT ;  /* 0x0000000516057209 */ /* 0x000fe20007800000 */
[----:B------:R-:W-:-:S02]  /*3fd0*/  FMUL R22, R59, c[0x0][0x188] ;  /* 0x000062003b167a20 */ /* 0x000fc40000400000 */
[----:B------:R-:W-:Y:S01]  /*3fe0*/  FMNMX R8, R9, R8, !PT ;  /* 0x0000000809087209 */ /* 0x000fe20007800000 */
[----:B------:R-:W-:Y:S02]  /*3ff0*/  FMUL R9, R88, c[0x0][0x188] ;  /* 0x0000620058097a20 */ /* 0x000fe40000400000 */
[----:B------:R-:W-:Y:S01]  /*4000*/  FMNMX R21, R22, R21, !PT ;  /* 0x0000001516157209 */ /* 0x000fe20007800000 */
        /* <DEDUP_REMOVED lines=14> */
[----:B------:R-:W-:Y:S01]  /*40f0*/  FMUL R9, R76, c[0x0][0x188] ;  /* 0x000062004c097a20 */ /* 0x000fe20000400000 */
[----:B------:R-:W-:Y:S01]  /*4100*/  HMMA.16816.F32 R196, R52, R60, RZ ;  /* 0x0000003c34c4723c */ /* 0x000fe200000018ff */
        /* <DEDUP_REMOVED lines=9> */
[----:B------:R-:W-:Y:S01]  /*41a0*/  FMUL R22, R82, c[0x0][0x188] ;  /* 0x0000620052167a20 */ /* 0x000fe20000400000 */
[----:B------:R-:W-:Y:S01]  /*41b0*/  HMMA.16816.F32 R204, R52, R64, RZ ;  /* 0x0000004034cc723c */ /* 0x000fe200000018ff */
[----:B------:R-:W-:Y:S01]  /*41c0*/  FMNMX R7, R9, R7, !PT ;  /* 0x0000000709077209 */ /* 0x000fe20007800000 */
[----:B------:R-:W-:Y:S02]  /*41d0*/  FMUL R9, R73, c[0x0][0x188] ;  /* 0x0000620049097a20 */ /* 0x000fe40000400000 */
[----:B------:R-:W-:Y:S01]  /*41e0*/  FMNMX R21, R22, R21, !PT ;  /* 0x0000001516157209 */ /* 0x000fe20007800000 */
[----:B------:R-:W-:-:S02]  /*41f0*/  FMUL R22, R83, c[0x0][0x188] ;  /* 0x0000620053167a20 */ /* 0x000fc40000400000 */
[----:B------:R-:W-:Y:S01]  /*4200*/  FMNMX R7, R9, R7, !PT ;  /* 0x0000000709077209 */ /* 0x000fe20007800000 */
[----:B------:R-:W-:Y:S01]  /*4210*/  FMUL R9, R40, c[0x0][0x188] ;  /* 0x0000620028097a20 */ /* 0x000fe20000400000 */
[----:B------:R-:W-:Y:S01]  /*4220*/  HMMA.16816.F32 R60, R180, R62, R196 ;  /* 0x0000003eb43c723c */ /* 0x000fe200000018c4 */
[----:B------:R-:W-:Y:S01]  /*4230*/  FMNMX R21, R22, R21, !PT ;  /* 0x0000001516157209 */ /* 0x000fe20007800000 */
[----:B------:R-:W-:Y:S02]  /*4240*/  FMUL R22, R78, c[0x0][0x188] ;  /* 0x000062004e167a20 */ /* 0x000fe40000400000 */
[----:B------:R-:W-:Y:S01]  /*4250*/  FMNMX R7, R9, R7, !PT ;  /* 0x0000000709077209 */ /* 0x000fe20007800000 */
[----:B------:R-:W-:Y:S02]  /*4260*/  FMUL R9, R41, c[0x0][0x188] ;  /* 0x0000620029097a20 */ /* 0x000fe40000400000 */
[----:B------:R-:W-:Y:S01]  /*4270*/  FMNMX R21, R22, R21, !PT ;  /* 0x0000001516157209 */ /* 0x000fe20007800000 */
[----:B------:R-:W-:Y:S01]  /*4280*/  FMUL R22, R79, c[0x0][0x188] ;  /* 0x000062004f167a20 */ /* 0x000fe20000400000 */
[----:B------:R-:W-:Y:S01]  /*4290*/  HMMA.16816.F32 R196, R52, R36, RZ ;  /* 0x0000002434c4723c */ /* 0x000fe200000018ff */
[----:B------:R-:W-:Y:S01]  /*42a0*/  FMNMX R7, R9, R7, !PT ;  /* 0x0000000709077209 */ /* 0x000fe20007800000 */
[----:B------:R-:W-:-:S02]  /*42b0*/  FMUL R9, R74, c[0x0][0x188] ;  /* 0x000062004a097a20 */ /* 0x000fc40000400000 */
[----:B------:R-:W-:-:S04]  /*42c0*/  FMNMX R21, R22, R21, !PT ;  /* 0x0000001516157209 */ /* 0x000fc80007800000 */
[----:B------:R-:W-:Y:S01]  /*42d0*/  HMMA.16816.F32 R64, R180, R66, R204 ;  /* 0x00000042b440723c */ /* 0x000fe200000018cc */
[----:B------:R-:W-:Y:S02]  /*42e0*/  FMNMX R21, R9, R21, !PT ;  /* 0x0000001509157209 */ /* 0x000fe40007800000 */
[----:B------:R-:W0:Y:S01]  /*42f0*/  SHFL.BFLY PT, R9, R7, 0x2, 0x1f ;  /* 0x0c401f0007097f89 */ /* 0x000e2200000e0000 */
[----:B------:R-:W-:-:S04]  /*4300*/  FMUL R22, R51, c[0x0][0x188] ;  /* 0x0000620033167a20 */ /* 0x000fc80000400000 */
[----:B------:R-:W-:Y:S01]  /*4310*/  HMMA.16816.F32 R52, R52, R184, RZ ;  /* 0x000000b83434723c */ /* 0x000fe200000018ff */
[----:B------:R-:W-:Y:S01]  /*4320*/  FMNMX R5, R22, R5, !PT ;  /* 0x0000000516057209 */ /* 0x000fe20007800000 */
[----:B--2---:R1:W-:Y:S01]  /*4330*/  STS.U16 [R252+0x2700], R23 ;  /* 0x00270017fc007388 */ /* 0x0043e20000000400 */
[----:B------:R-:W-:-:S05]  /*4340*/  FMUL R22, R60, c[0x0][0x188] ;  /* 0x000062003c167a20 */ /* 0x000fca0000400000 */
[----:B------:R-:W-:Y:S01]  /*4350*/  FMNMX R8, R22, R8, !PT ;  /* 0x0000000816087209 */ /* 0x000fe20007800000 */
[----:B-1----:R-:W-:Y:S02]  /*4360*/  FMUL R23, R75, c[0x0][0x188] ;  /* 0x000062004b177a20 */ /* 0x002fe40000400000 */
[----:B------:R-:W-:-:S03]  /*4370*/  FMUL R22, R61, c[0x0][0x188] ;  /* 0x000062003d167a20 */ /* 0x000fc60000400000 */
[----:B------:R-:W-:Y:S01]  /*4380*/  FMNMX R21, R23, R21, !PT ;  /* 0x0000001517157209 */ /* 0x000fe20007800000 */
[----:B------:R-:W-:Y:S01]  /*4390*/  FMUL R23, R42, c[0x0][0x188] ;  /* 0x000062002a177a20 */ /* 0x000fe20000400000 */
[C---:B------:R-:W-:Y:S01]  /*43a0*/  HMMA.16816.F32 R36, R180.reuse, R38, R196 ;  /* 0x00000026b424723c */ /* 0x040fe200000018c4 */
[----:B------:R-:W-:Y:S01]  /*43b0*/  FMNMX R22, R22, R8, !PT ;  /* 0x0000000816167209 */ /* 0x000fe20007800000 */
[----:B------:R-:W-:Y:S02]  /*43c0*/  FMUL R8, R43, c[0x0][0x188] ;  /* 0x000062002b087a20 */ /* 0x000fe40000400000 */
[----:B------:R-:W-:Y:S01]  /*43d0*/  FMNMX R21, R23, R21, !PT ;  /* 0x0000001517157209 */ /* 0x000fe20007800000 */
[----:B------:R-:W-:Y:S01]  /*43e0*/  FMUL R23, R64, c[0x0][0x188] ;  /* 0x0000620040177a20 */ /* 0x000fe20000400000 */
[----:B0-----:R-:W-:Y:S01]  /*43f0*/  FMNMX R9, R7, R9, !PT ;  /* 0x0000000907097209 */ /* 0x001fe20007800000 */
[----:B------:R-:W-:Y:S01]  /*4400*/  FMUL R7, R65, c[0x0][0x188] ;  /* 0x0000620041077a20 */ /* 0x000fe20000400000 */
[----:B------:R-:W-:Y:S01]  /*4410*/  FMNMX R21, R8, R21, !PT ;  /* 0x0000001508157209 */ /* 0x000fe20007800000 */
[----:B------:R-:W-:Y:S01]  /*4420*/  FMUL R8, R62, c[0x0][0x188] ;  /* 0x000062003e087a20 */ /* 0x000fe20000400000 */
[----:B------:R-:W-:Y:S01]  /*4430*/  FMNMX R22, R23, R22, !PT ;  /* 0x0000001617167209 */ /* 0x000fe20007800000 */
[----:B------:R-:W-:Y:S03]  /*4440*/  HMMA.16816.F32 R52, R180, R186, R52 ;  /* 0x000000bab434723c */ /* 0x000fe60000001834 */
[----:B------:R-:W-:-:S02]  /*4450*/  FMNMX R22, R7, R22, !PT ;  /* 0x0000001607167209 */ /* 0x000fc40007800000 */
[----:B------:R-:W-:Y:S01]  /*4460*/  FMNMX R5, R8, R5, !PT ;  /* 0x0000000508057209 */ /* 0x000fe20007800000 */
[----:B------:R-:W0:Y:S04]  /*4470*/  SHFL.BFLY PT, R7, R21, 0x2, 0x1f ;  /* 0x0c401f0015077f89 */ /* 0x000e2800000e0000 */
[----:B------:R-:W1:Y:S03]  /*4480*/  SHFL.BFLY PT, R8, R9, 0x1, 0x1f ;  /* 0x0c201f0009087f89 */ /* 0x000e6600000e0000 */
[----:B------:R-:W-:Y:S02]  /*4490*/  FMUL R23, R36, c[0x0][0x188] ;  /* 0x0000620024177a20 */ /* 0x000fe40000400000 */
        /* <DEDUP_REMOVED lines=8> */
[----:B------:R-:W-:Y:S01]  /*4520*/  FMUL R180, R67, c[0x0][0x188] ;  /* 0x0000620043b47a20 */ /* 0x000fe20000400000 */
[----:B0-----:R-:W-:Y:S02]  /*4530*/  FMNMX R7, R21, R7, !PT ;  /* 0x0000000715077209 */ /* 0x001fe40007800000 */
[----:B------:R-:W-:Y:S02]  /*4540*/  FMNMX R22, R23, R22, !PT ;  /* 0x0000001617167209 */ /* 0x000fe40007800000 */
[----:B-1----:R-:W-:Y:S01]  /*4550*/  FMNMX R21, R9, R8, !PT ;  /* 0x0000000809157209 */ /* 0x002fe20007800000 */
[----:B------:R-:W-:Y:S01]  /*4560*/  FMUL R9, R53, c[0x0][0x188] ;  /* 0x0000620035097a20 */ /* 0x000fe20000400000 */
[----:B------:R-:W-:Y:S01]  /*4570*/  FMNMX R5, R180, R5, !PT ;  /* 0x00000005b4057209 */ /* 0x000fe20007800000 */
[----:B------:R-:W-:-:S03]  /*4580*/  FMUL R8, R38, c[0x0][0x188] ;  /* 0x0000620026087a20 */ /* 0x000fc60000400000 */
[----:B------:R-:W-:Y:S02]  /*4590*/  FMNMX R9, R9, R22, !PT ;  /* 0x0000001609097209 */ /* 0x000fe40007800000 */
[----:B------:R-:W-:Y:S02]  /*45a0*/  FMNMX R8, R8, R5, !PT ;  /* 0x0000000508087209 */ /* 0x000fe40007800000 */
[----:B------:R-:W-:Y:S02]  /*45b0*/  FMNMX R5, R21, R19, !PT ;  /* 0x0000001315057209 */ /* 0x000fe40007800000 */
[----:B------:R-:W0:Y:S01]  /*45c0*/  SHFL.BFLY PT, R21, R9, 0x2, 0x1f ;  /* 0x0c401f0009157f89 */ /* 0x000e2200000e0000 */
[----:B------:R-:W-:-:S03]  /*45d0*/  FMUL R22, R39, c[0x0][0x188] ;  /* 0x0000620027167a20 */ /* 0x000fc60000400000 */
[----:B------:R-:W1:Y:S02]  /*45e0*/  SHFL.BFLY PT, R23, R7, 0x1, 0x1f ;  /* 0x0c201f0007177f89 */ /* 0x000e6400000e0000 */
[----:B------:R-:W-:Y:S01]  /*45f0*/  FMNMX R8, R22, R8, !PT ;  /* 0x0000000816087209 */ /* 0x000fe20007800000 */
[----:B------:R-:W-:-:S05]  /*4600*/  FMUL R22, R54, c[0x0][0x188] ;  /* 0x0000620036167a20 */ /* 0x000fca0000400000 */
[----:B------:R-:W-:Y:S01]  /*4610*/  FMNMX R8, R22, R8, !PT ;  /* 0x0000000816087209 */ /* 0x000fe20007800000 */
[--C-:B------:R-:W-:Y:S02]  /*4620*/  FFMA R22, R161, c[0x0][0x188], -R5.reuse ;  /* 0x00006200a1167a23 */ /* 0x100fe40000000805 */
[----:B------:R-:W-:Y:S02]  /*4630*/  FMUL R161, R55, c[0x0][0x188] ;  /* 0x0000620037a17a20 */ /* 0x000fe40000400000 */
[----:B------:R-:W-:-:S03]  /*4640*/  FFMA R156, R156, c[0x0][0x188], -R5 ;  /* 0x000062009c9c7a23 */ /* 0x000fc60000000805 */
[----:B------:R-:W-:Y:S02]  /*4650*/  FMNMX R8, R161, R8, !PT ;  /* 0x00000008a1087209 */ /* 0x000fe40007800000 */
[----:B0-----:R-:W-:Y:S01]  /*4660*/  FMNMX R9, R9, R21, !PT ;  /* 0x0000001509097209 */ /* 0x001fe20007800000 */
[----:B------:R-:W-:Y:S02]  /*4670*/  FMUL R21, R156, 1.4426950216293334961 ;  /* 0x3fb8aa3b9c157820 */ /* 0x000fe40000400000 */
[----:B------:R-:W0:Y:S01]  /*4680*/  SHFL.BFLY PT, R156, R8, 0x2, 0x1f ;  /* 0x0c401f00089c7f89 */ /* 0x000e2200000e0000 */
[----:B-1----:R-:W-:Y:S01]  /*4690*/  FMNMX R7, R7, R23, !PT ;  /* 0x0000001707077209 */ /* 0x002fe20007800000 */
[----:B------:R-:W-:Y:S02]  /*46a0*/  FFMA R23, R157, c[0x0][0x188], -R5 ;  /* 0x000062009d177a23 */ /* 0x000fe40000000805 */
[----:B------:R-:W1:Y:S01]  /*46b0*/  SHFL.BFLY PT, R157, R9, 0x1, 0x1f ;  /* 0x0c201f00099d7f89 */ /* 0x000e6200000e0000 */
[----:B0-----:R-:W-:-:S02]  /*46c0*/  FMNMX R156, R8, R156, !PT ;  /* 0x0000009c089c7209 */ /* 0x001fc40007800000 */
[----:B-1----:R-:W-:-:S03]  /*46d0*/  FMNMX R8, R9, R157, !PT ;  /* 0x0000009d09087209 */ /* 0x002fc60007800000 */
[----:B------:R-:W0:Y:S01]  /*46e0*/  SHFL.BFLY PT, R9, R156, 0x1, 0x1f ;  /* 0x0c201f009c097f89 */ /* 0x000e2200000e0000 */
[----:B------:R-:W-:Y:S02]  /*46f0*/  FMNMX R7, R7, R17, !PT ;  /* 0x0000001107077209 */ /* 0x000fe40007800000 */
[----:B------:R-:W-:Y:S01]  /*4700*/  FMNMX R8, R8, R15, !PT ;  /* 0x0000000f08087209 */ /* 0x000fe20007800000 */
[----:B------:R-:W-:Y:S02]  /*4710*/  FADD R19, -R5, R19 ;  /* 0x0000001305137221 */ /* 0x000fe40000000100 */
[----:B------:R-:W-:Y:S02]  /*4720*/  FADD R17, -R7, R17 ;  /* 0x0000001107117221 */ /* 0x000fe40000000100 */
[----:B------:R-:W-:Y:S02]  /*4730*/  FADD R15, -R8, R15 ;  /* 0x0000000f080f7221 */ /* 0x000fe40000000100 */
[----:B------:R-:W-:-:S02]  /*4740*/  FMUL R19, R19, 1.4426950216293334961 ;  /* 0x3fb8aa3b13137820 */ /* 0x000fc40000400000 */
[----:B------:R-:W-:Y:S01]  /*4750*/  FMUL R17, R17, 1.4426950216293334961 ;  /* 0x3fb8aa3b11117820 */ /* 0x000fe20000400000 */
[----:B0-----:R-:W-:-:S04]  /*4760*/  FMNMX R9, R156, R9, !PT ;  /* 0x000000099c097209 */ /* 0x001fc80007800000 */
[----:B------:R-:W-:Y:S01]  /*4770*/  FMNMX R9, R9, R13, !PT ;  /* 0x0000000d09097209 */ /* 0x000fe20007800000 */
[----:B------:R-:W-:-:S04]  /*4780*/  FMUL R15, R15, 1.4426950216293334961 ;  /* 0x3fb8aa3b0f0f7820 */ /* 0x000fc80000400000 */
[----:B------:R-:W-:-:S04]  /*4790*/  FADD R13, -R9, R13 ;  /* 0x0000000d090d7221 */ /* 0x000fc80000000100 */
[----:B------:R-:W-:Y:S01]  /*47a0*/  FMUL R13, R13, 1.4426950216293334961 ;  /* 0x3fb8aa3b0d0d7820 */ /* 0x000fe20000400000 */
[----:B------:R-:W0:Y:S01]  /*47b0*/  MUFU.EX2 R19, R19 ;  /* 0x0000001300137308 */ /* 0x000e220000000800 */
[--C-:B------:R-:W-:Y:S02]  /*47c0*/  FFMA R128, R128, c[0x0][0x188], -R8.reuse ;  /* 0x0000620080807a23 */ /* 0x100fe40000000808 */
[----:B------:R-:W-:Y:S02]  /*47d0*/  FFMA R129, R129, c[0x0][0x188], -R8 ;  /* 0x0000620081817a23 */ /* 0x000fe40000000808 */
[--C-:B------:R-:W-:Y:S02]  /*47e0*/  FFMA R130, R130, c[0x0][0x188], -R9.reuse ;  /* 0x0000620082827a23 */ /* 0x100fe40000000809 */
[----:B------:R-:W-:Y:S01]  /*47f0*/  FFMA R131, R131, c[0x0][0x188], -R9 ;  /* 0x0000620083837a23 */ /* 0x000fe20000000809 */
[----:B------:R-:W1:Y:S01]  /*4800*/  MUFU.EX2 R17, R17 ;  /* 0x0000001100117308 */ /* 0x000e620000000800 */
[----:B------:R-:W-:-:S02]  /*4810*/  FMUL R128, R128, 1.4426950216293334961 ;  /* 0x3fb8aa3b80807820 */ /* 0x000fc40000400000 */
[----:B------:R-:W-:Y:S02]  /*4820*/  FMUL R129, R129, 1.4426950216293334961 ;  /* 0x3fb8aa3b81817820 */ /* 0x000fe40000400000 */
[----:B------:R-:W-:-:S03]  /*4830*/  FMUL R130, R130, 1.4426950216293334961 ;  /* 0x3fb8aa3b82827820 */ /* 0x000fc60000400000 */
[----:B------:R-:W2:Y:S01]  /*4840*/  MUFU.EX2 R15, R15 ;  /* 0x0000000f000f7308 */ /* 0x000ea20000000800 */
[----:B------:R-:W-:-:S07]  /*4850*/  FMUL R131, R131, 1.4426950216293334961 ;  /* 0x3fb8aa3b83837820 */ /* 0x000fce0000400000 */
[----:B------:R-:W3:Y:S01]  /*4860*/  MUFU.EX2 R13, R13 ;  /* 0x0000000d000d7308 */ /* 0x000ee20000000800 */
[--C-:B------:R-:W-:Y:S02]  /*4870*/  FFMA R148, R148, c[0x0][0x188], -R8.reuse ;  /* 0x0000620094947a23 */ /* 0x100fe40000000808 */
[----:B------:R-:W-:Y:S02]  /*4880*/  FFMA R149, R149, c[0x0][0x188], -R8 ;  /* 0x0000620095957a23 */ /* 0x000fe40000000808 */
[--C-:B------:R-:W-:Y:S02]  /*4890*/  FFMA R158, R158, c[0x0][0x188], -R7.reuse ;  /* 0x000062009e9e7a23 */ /* 0x100fe40000000807 */
[----:B------:R-:W-:Y:S01]  /*48a0*/  FFMA R159, R159, c[0x0][0x188], -R7 ;  /* 0x000062009f9f7a23 */ /* 0x000fe20000000807 */
[----:B------:R-:W-:Y:S01]  /*48b0*/  MUFU.EX2 R207, R128 ;  /* 0x0000008000cf7308 */ /* 0x000fe20000000800 */
[----:B------:R-:W-:Y:S02]  /*48c0*/  FMUL R148, R148, 1.4426950216293334961 ;  /* 0x3fb8aa3b94947820 */ /* 0x000fe40000400000 */
[----:B------:R-:W-:-:S05]  /*48d0*/  FMUL R149, R149, 1.4426950216293334961 ;  /* 0x3fb8aa3b95957820 */ /* 0x000fca0000400000 */
[----:B------:R-:W-:Y:S01]  /*48e0*/  MUFU.EX2 R206, R129 ;  /* 0x0000008100ce7308 */ /* 0x000fe20000000800 */
[----:B------:R-:W-:Y:S02]  /*48f0*/  FMUL R158, R158, 1.4426950216293334961 ;  /* 0x3fb8aa3b9e9e7820 */ /* 0x000fe40000400000 */
[----:B------:R-:W-:-:S05]  /*4900*/  FMUL R159, R159, 1.4426950216293334961 ;  /* 0x3fb8aa3b9f9f7820 */ /* 0x000fca0000400000 */
[----:B------:R-:W-:Y:S01]  /*4910*/  MUFU.EX2 R198, R130 ;  /* 0x0000008200c67308 */ /* 0x000fe20000000800 */
[----:B------:R-:W-:-:S07]  /*4920*/  FFMA R160, R160, c[0x0][0x188], -R5 ;  /* 0x00006200a0a07a23 */ /* 0x000fce0000000805 */
[----:B------:R4:W-:Y:S01]  /*4930*/  MUFU.EX2 R197, R131 ;  /* 0x0000008300c57308 */ /* 0x0009e20000000800 */
[----:B------:R-:W-:Y:S01]  /*4940*/  BAR.SYNC.DEFER_BLOCKING 0x0 ;  /* 0x0000000000007b1d */ /* 0x000fe20000010000 */
[--C-:B------:R-:W-:Y:S02]  /*4950*/  FFMA R205, R150, c[0x0][0x188], -R9.reuse ;  /* 0x0000620096cd7a23 */ /* 0x100fe40000000809 */
[----:B------:R-:W-:Y:S02]  /*4960*/  FFMA R204, R151, c[0x0][0x188], -R9 ;  /* 0x0000620097cc7a23 */ /* 0x000fe40000000809 */
[C---:B0-----:R-:W-:Y:S02]  /*4970*/  FMUL R180, R19.reuse, R132 ;  /* 0x0000008413b47220 */ /* 0x041fe40000400000 */
[----:B------:R0:W-:Y:S01]  /*4980*/  MUFU.EX2 R209, R148 ;  /* 0x0000009400d17308 */ /* 0x0001e20000000800 */
[----:B------:R-:W-:Y:S02]  /*4990*/  FMUL R181, R19, R133 ;  /* 0x0000008513b57220 */ /* 0x000fe40000400000 */
[----:B-1----:R-:W-:-:S02]  /*49a0*/  FMUL R182, R17, R134 ;  /* 0x0000008611b67220 */ /* 0x002fc40000400000 */
[----:B------:R-:W-:Y:S02]  /*49b0*/  FMUL R183, R17, R135 ;  /* 0x0000008711b77220 */ /* 0x000fe40000400000 */
[C---:B--2---:R-:W-:Y:S01]  /*49c0*/  FMUL R132, R15.reuse, R136 ;  /* 0x000000880f847220 */ /* 0x044fe20000400000 */
[----:B------:R1:W-:Y:S01]  /*49d0*/  MUFU.EX2 R210, R149 ;  /* 0x0000009500d27308 */ /* 0x0003e20000000800 */
[----:B------:R-:W-:Y:S01]  /*49e0*/  FMUL R133, R15, R137 ;  /* 0x000000890f857220 */ /* 0x000fe20000400000 */
[----:B----4-:R-:W2:Y:S01]  /*49f0*/  LDSM.16.M88.4 R128, [R10+0x2000] ;  /* 0x002000000a80783b */ /* 0x010ea20000000200 */
[----:B---3--:R-:W-:-:S05]  /*4a00*/  FMUL R134, R13, R138 ;  /* 0x0000008a0d867220 */ /* 0x008fca0000400000 */
[----:B------:R-:W-:Y:S01]  /*4a10*/  MUFU.EX2 R199, R158 ;  /* 0x0000009e00c77308 */ /* 0x000fe20000000800 */
[----:B------:R-:W-:Y:S02]  /*4a20*/  FMUL R135, R13, R139 ;  /* 0x0000008b0d877220 */ /* 0x000fe40000400000 */
[C---:B0-----:R-:W-:Y:S01]  /*4a30*/  FMUL R148, R19.reuse, R144 ;  /* 0x0000009013947220 */ /* 0x041fe20000400000 */
[----:B------:R-:W0:Y:S01]  /*4a40*/  LDSM.16.M88.4 R136, [R10+0x2800] ;  /* 0x002800000a88783b */ /* 0x000e220000000200 */
[----:B-1----:R-:W-:Y:S02]  /*4a50*/  FMUL R149, R19, R145 ;  /* 0x0000009113957220 */ /* 0x002fe40000400000 */
[C---:B------:R-:W-:Y:S01]  /*4a60*/  FMUL R150, R17.reuse, R146 ;  /* 0x0000009211967220 */ /* 0x040fe20000400000 */
[----:B------:R1:W-:Y:S01]  /*4a70*/  MUFU.EX2 R208, R159 ;  /* 0x0000009f00d07308 */ /* 0x0003e20000000800 */
[----:B------:R-:W-:Y:S02]  /*4a80*/  FMUL R151, R17, R147 ;  /* 0x0000009311977220 */ /* 0x000fe40000400000 */
[--C-:B------:R-:W-:Y:S01]  /*4a90*/  FFMA R162, R162, c[0x0][0x188], -R7.reuse ;  /* 0x00006200a2a27a23 */ /* 0x100fe20000000807 */
[----:B------:R-:W3:Y:S01]  /*4aa0*/  LDSM.16.M88.4 R144, [R10+0x3000] ;  /* 0x003000000a90783b */ /* 0x000ee20000000200 */
[----:B------:R-:W-:-:S02]  /*4ab0*/  FFMA R163, R163, c[0x0][0x188], -R7 ;  /* 0x00006200a3a37a23 */ /* 0x000fc40000000807 */
[----:B------:R-:W-:Y:S02]  /*4ac0*/  FMUL R160, R160, 1.4426950216293334961 ;  /* 0x3fb8aa3ba0a07820 */ /* 0x000fe40000400000 */
[----:B------:R-:W-:Y:S01]  /*4ad0*/  FMUL R22, R22, 1.4426950216293334961 ;  /* 0x3fb8aa3b16167820 */ /* 0x000fe20000400000 */
[----:B-1----:R-:W1:Y:S01]  /*4ae0*/  LDSM.16.M88.4 R156, [R10+0x3800] ;  /* 0x003800000a9c783b */ /* 0x002e620000000200 */
[----:B------:R-:W-:Y:S02]  /*4af0*/  FMUL R23, R23, 1.4426950216293334961 ;  /* 0x3fb8aa3b17177820 */ /* 0x000fe40000400000 */
[----:B------:R-:W-:Y:S02]  /*4b00*/  FMUL R205, R205, 1.4426950216293334961 ;  /* 0x3fb8aa3bcdcd7820 */ /* 0x000fe40000400000 */
[----:B------:R-:W-:Y:S02]  /*4b10*/  FMUL R204, R204, 1.4426950216293334961 ;  /* 0x3fb8aa3bcccc7820 */ /* 0x000fe40000400000 */
[----:B------:R-:W-:-:S02]  /*4b20*/  FMUL R162, R162, 1.4426950216293334961 ;  /* 0x3fb8aa3ba2a27820 */ /* 0x000fc40000400000 */
[----:B------:R-:W-:Y:S01]  /*4b30*/  FMUL R163, R163, 1.4426950216293334961 ;  /* 0x3fb8aa3ba3a37820 */ /* 0x000fe20000400000 */
[----:B------:R-:W-:Y:S08]  /*4b40*/  MUFU.EX2 R160, R160 ;  /* 0x000000a000a07308 */ /* 0x000ff00000000800 */
[----:B------:R-:W4:Y:S08]  /*4b50*/  MUFU.EX2 R22, R22 ;  /* 0x0000001600167308 */ /* 0x000f300000000800 */
[----:B------:R-:W-:Y:S08]  /*4b60*/  MUFU.EX2 R21, R21 ;  /* 0x0000001500157308 */ /* 0x000ff00000000800 */
[----:B------:R-:W5:Y:S08]  /*4b70*/  MUFU.EX2 R23, R23 ;  /* 0x0000001700177308 */ /* 0x000f700000000800 */
[----:B------:R5:W-:Y:S08]  /*4b80*/  MUFU.EX2 R196, R162 ;  /* 0x000000a200c47308 */ /* 0x000bf00000000800 */
[----:B------:R-:W0:Y:S08]  /*4b90*/  MUFU.EX2 R195, R163 ;  /* 0x000000a300c37308 */ /* 0x000e300000000800 */
[----:B------:R-:W-:Y:S08]  /*4ba0*/  MUFU.EX2 R205, R205 ;  /* 0x000000cd00cd7308 */ /* 0x000ff00000000800 */
[----:B------:R-:W1:Y:S01]  /*4bb0*/  MUFU.EX2 R204, R204 ;  /* 0x000000cc00cc7308 */ /* 0x000e620000000800 */
[----:B----4-:R-:W-:Y:S01]  /*4bc0*/  FADD R194, R160, R22 ;  /* 0x00000016a0c27221 */ /* 0x010fe20000000000 */
[----:B------:R-:W-:-:S02]  /*4bd0*/  F2FP.PACK_AB R160, R22, R160 ;  /* 0x000000a016a0723e */ /* 0x000fc400000000ff */
[----:B-----5:R-:W-:Y:S02]  /*4be0*/  F2FP.PACK_AB R162, R23, R21 ;  /* 0x0000001517a2723e */ /* 0x020fe400000000ff */
[----:B0-----:R-:W-:Y:S02]  /*4bf0*/  F2FP.PACK_AB R161, R195, R196 ;  /* 0x000000c4c3a1723e */ /* 0x001fe400000000ff */
[----:B------:R-:W-:Y:S02]  /*4c00*/  F2FP.PACK_AB R163, R208, R199 ;  /* 0x000000c7d0a3723e */ /* 0x000fe400000000ff */
[----:B------:R-:W-:Y:S02]  /*4c10*/  F2FP.PACK_AB R184, R206, R207 ;  /* 0x000000cfceb8723e */ /* 0x000fe400000000ff */
[----:B------:R-:W-:Y:S02]  /*4c20*/  F2FP.PACK_AB R185, R197, R198 ;  /* 0x000000c6c5b9723e */ /* 0x000fe400000000ff */
[----:B------:R-:W-:-:S02]  /*4c30*/  F2FP.PACK_AB R186, R210, R209 ;  /* 0x000000d1d2ba723e */ /* 0x000fc400000000ff */
[----:B-1----:R-:W-:Y:S01]  /*4c40*/  F2FP.PACK_AB R187, R204, R205 ;  /* 0x000000cdccbb723e */ /* 0x002fe200000000ff */
[----:B--2---:R-:W-:Y:S01]  /*4c50*/  HMMA.16816.F32 R180, R160, R128, R180 ;  /* 0x00000080a0b4723c */ /* 0x004fe200000018b4 */
[--C-:B------:R-:W-:Y:S02]  /*4c60*/  FFMA R168, R168, c[0x0][0x188], -R5.reuse ;  /* 0x00006200a8a87a23 */ /* 0x100fe40000000805 */
[----:B------:R-:W-:Y:S02]  /*4c70*/  FFMA R169, R169, c[0x0][0x188], -R5 ;  /* 0x00006200a9a97a23 */ /* 0x000fe40000000805 */
[----:B------:R-:W-:-:S03]  /*4c80*/  FMUL R124, R19, R124 ;  /* 0x0000007c137c7220 */ /* 0x000fc60000400000 */
[----:B------:R-:W-:Y:S01]  /*4c90*/  HMMA.16816.F32 R132, R184, R128, R132 ;  /* 0x00000080b884723c */ /* 0x000fe20000001884 */
[----:B------:R-:W-:Y:S02]  /*4ca0*/  FMUL R125, R19, R125 ;  /* 0x0000007d137d7220 */ /* 0x000fe40000400000 */
[C---:B------:R-:W-:Y:S02]  /*4cb0*/  FMUL R126, R17.reuse, R126 ;  /* 0x0000007e117e7220 */ /* 0x040fe40000400000 */
[----:B------:R-:W-:Y:S02]  /*4cc0*/  FMUL R127, R17, R127 ;  /* 0x0000007f117f7220 */ /* 0x000fe40000400000 */
[----:B------:R-:W-:Y:S02]  /*4cd0*/  FFMA R128, R120, c[0x0][0x188], -R5 ;  /* 0x0000620078807a23 */ /* 0x000fe40000000805 */
[C---:B------:R-:W-:Y:S02]  /*4ce0*/  FMUL R140, R15.reuse, R140 ;  /* 0x0000008c0f8c7220 */ /* 0x040fe40000400000 */
[----:B------:R-:W-:-:S02]  /*4cf0*/  FMUL R141, R15, R141 ;  /* 0x0000008d0f8d7220 */ /* 0x000fc40000400000 */
[C---:B------:R-:W-:Y:S02]  /*4d00*/  FMUL R142, R13.reuse, R142 ;  /* 0x0000008e0d8e7220 */ /* 0x040fe40000400000 */
[----:B------:R-:W-:Y:S02]  /*4d10*/  FMUL R143, R13, R143 ;  /* 0x0000008f0d8f7220 */ /* 0x000fe40000400000 */
[C---:B------:R-:W-:Y:S02]  /*4d20*/  FMUL R152, R15.reuse, R152 ;  /* 0x000000980f987220 */ /* 0x040fe40000400000 */
[----:B------:R-:W-:Y:S02]  /*4d30*/  FMUL R153, R15, R153 ;  /* 0x000000990f997220 */ /* 0x000fe40000400000 */
[C---:B------:R-:W-:Y:S02]  /*4d40*/  FMUL R154, R13.reuse, R154 ;  /* 0x0000009a0d9a7220 */ /* 0x040fe40000400000 */
[----:B------:R-:W-:-:S02]  /*4d50*/  FMUL R155, R13, R155 ;  /* 0x0000009b0d9b7220 */ /* 0x000fc40000400000 */
[----:B------:R-:W-:Y:S02]  /*4d60*/  FMUL R188, R19, R188 ;  /* 0x000000bc13bc7220 */ /* 0x000fe40000400000 */
[----:B------:R-:W-:Y:S02]  /*4d70*/  FMUL R190, R17, R190 ;  /* 0x000000be11be7220 */ /* 0x000fe40000400000 */
[----:B------:R-:W-:Y:S02]  /*4d80*/  FMUL R189, R19, R189 ;  /* 0x000000bd13bd7220 */ /* 0x000fe40000400000 */
[----:B------:R-:W-:Y:S02]  /*4d90*/  FMUL R191, R17, R191 ;  /* 0x000000bf11bf7220 */ /* 0x000fe40000400000 */
[C---:B------:R-:W-:Y:S02]  /*4da0*/  FMUL R164, R15.reuse, R164 ;  /* 0x000000a40fa47220 */ /* 0x040fe40000400000 */
[----:B------:R-:W-:-:S02]  /*4db0*/  FMUL R165, R15, R165 ;  /* 0x000000a50fa57220 */ /* 0x000fc40000400000 */
[C---:B------:R-:W-:Y:S02]  /*4dc0*/  FMUL R166, R13.reuse, R166 ;  /* 0x000000a60da67220 */ /* 0x040fe40000400000 */
[----:B------:R-:W-:Y:S02]  /*4dd0*/  FMUL R167, R13, R167 ;  /* 0x000000a70da77220 */ /* 0x000fe40000400000 */
[----:B------:R-:W-:Y:S02]  /*4de0*/  FFMA R121, R121, c[0x0][0x188], -R5 ;  /* 0x0000620079797a23 */ /* 0x000fe40000000805 */
[--C-:B------:R-:W-:Y:S02]  /*4df0*/  FFMA R122, R122, c[0x0][0x188], -R7.reuse ;  /* 0x000062007a7a7a23 */ /* 0x100fe40000000807 */
[--C-:B------:R-:W-:Y:S02]  /*4e00*/  FFMA R123, R123, c[0x0][0x188], -R7.reuse ;  /* 0x000062007b7b7a23 */ /* 0x100fe40000000807 */
[----:B------:R-:W-:-:S02]  /*4e10*/  FFMA R170, R170, c[0x0][0x188], -R7 ;  /* 0x00006200aaaa7a23 */ /* 0x000fc40000000807 */
[----:B------:R-:W-:Y:S02]  /*4e20*/  FFMA R171, R171, c[0x0][0x188], -R7 ;  /* 0x00006200abab7a23 */ /* 0x000fe40000000807 */
[----:B------:R-:W-:Y:S02]  /*4e30*/  FADD R194, R21, R194 ;  /* 0x000000c215c27221 */ /* 0x000fe40000000000 */
[--C-:B------:R-:W-:Y:S02]  /*4e40*/  FFMA R173, R173, c[0x0][0x188], -R8.reuse ;  /* 0x00006200adad7a23 */ /* 0x100fe40000000808 */
[----:B------:R-:W-:Y:S02]  /*4e50*/  FFMA R177, R177, c[0x0][0x188], -R8 ;  /* 0x00006200b1b17a23 */ /* 0x000fe40000000808 */
[----:B------:R-:W-:Y:S02]  /*4e60*/  FMUL R128, R128, 1.4426950216293334961 ;  /* 0x3fb8aa3b80807820 */ /* 0x000fe40000400000 */
[----:B------:R-:W-:-:S02]  /*4e70*/  FMUL R21, R168, 1.4426950216293334961 ;  /* 0x3fb8aa3ba8157820 */ /* 0x000fc40000400000 */
[----:B------:R-:W-:Y:S02]  /*4e80*/  FMUL R22, R169, 1.4426950216293334961 ;  /* 0x3fb8aa3ba9167820 */ /* 0x000fe40000400000 */
[----:B------:R-:W-:Y:S02]  /*4e90*/  FMUL R121, R121, 1.4426950216293334961 ;  /* 0x3fb8aa3b79797820 */ /* 0x000fe40000400000 */
[----:B------:R-:W-:Y:S02]  /*4ea0*/  FMUL R122, R122, 1.4426950216293334961 ;  /* 0x3fb8aa3b7a7a7820 */ /* 0x000fe40000400000 */
[----:B------:R-:W-:Y:S02]  /*4eb0*/  FMUL R123, R123, 1.4426950216293334961 ;  /* 0x3fb8aa3b7b7b7820 */ /* 0x000fe40000400000 */
[----:B------:R-:W-:Y:S02]  /*4ec0*/  FMUL R170, R170, 1.4426950216293334961 ;  /* 0x3fb8aa3baaaa7820 */ /* 0x000fe40000400000 */
[----:B------:R-:W-:Y:S01]  /*4ed0*/  FMUL R171, R171, 1.4426950216293334961 ;  /* 0x3fb8aa3babab7820 */ /* 0x000fe20000400000 */
[----:B------:R-:W-:Y:S01]  /*4ee0*/  HMMA.16816.F32 R124, R160, R136, R124 ;  /* 0x00000088a07c723c */ /* 0x000fe2000000187c */
[----:B------:R-:W-:-:S02]  /*4ef0*/  FMUL R173, R173, 1.4426950216293334961 ;  /* 0x3fb8aa3badad7820 */ /* 0x000fc40000400000 */
[----:B------:R-:W-:Y:S02]  /*4f00*/  FMUL R177, R177, 1.4426950216293334961 ;  /* 0x3fb8aa3bb1b17820 */ /* 0x000fe40000400000 */
[--C-:B------:R-:W-:Y:S02]  /*4f10*/  FFMA R174, R174, c[0x0][0x188], -R9.reuse ;  /* 0x00006200aeae7a23 */ /* 0x100fe40000000809 */
[--C-:B------:R-:W-:Y:S01]  /*4f20*/  FFMA R175, R175, c[0x0][0x188], -R9.reuse ;  /* 0x00006200afaf7a23 */ /* 0x100fe20000000809 */
[----:B---3--:R-:W-:Y:S01]  /*4f30*/  HMMA.16816.F32 R148, R160, R144, R148 ;  /* 0x00000090a094723c */ /* 0x008fe20000001894 */
[--C-:B------:R-:W-:Y:S02]  /*4f40*/  FFMA R178, R178, c[0x0][0x188], -R9.reuse ;  /* 0x00006200b2b27a23 */ /* 0x100fe40000000809 */
[----:B------:R-:W-:Y:S01]  /*4f50*/  FFMA R179, R179, c[0x0][0x188], -R9 ;  /* 0x00006200b3b37a23 */ /* 0x000fe20000000809 */
[----:B------:R-:W-:Y:S01]  /*4f60*/  MUFU.EX2 R128, R128 ;  /* 0x0000008000807308 */ /* 0x000fe20000000800 */
[----:B------:R-:W-:-:S02]  /*4f70*/  FFMA R172, R172, c[0x0][0x188], -R8 ;  /* 0x00006200acac7a23 */ /* 0x000fc40000000808 */
[----:B------:R-:W-:Y:S01]  /*4f80*/  FFMA R176, R176, c[0x0][0x188], -R8 ;  /* 0x00006200b0b07a23 */ /* 0x000fe20000000808 */
[----:B------:R-:W-:Y:S01]  /*4f90*/  HMMA.16816.F32 R140, R184, R136, R140 ;  /* 0x00000088b88c723c */ /* 0x000fe2000000188c */
[----:B------:R-:W-:-:S03]  /*4fa0*/  FMUL R174, R174, 1.4426950216293334961 ;  /* 0x3fb8aa3baeae7820 */ /* 0x000fc60000400000 */
[----:B------:R-:W0:Y:S01]  /*4fb0*/  MUFU.EX2 R129, R121 ;  /* 0x0000007900817308 */ /* 0x000e220000000800 */
[----:B------:R-:W-:-:S03]  /*4fc0*/  FMUL R178, R178, 1.4426950216293334961 ;  /* 0x3fb8aa3bb2b27820 */ /* 0x000fc60000400000 */
[----:B------:R-:W-:Y:S04]  /*4fd0*/  HMMA.16816.F32 R152, R184, R144, R152 ;  /* 0x00000090b898723c */ /* 0x000fe80000001898 */
[----:B------:R-:W-:Y:S04]  /*4fe0*/  MUFU.EX2 R21, R21 ;  /* 0x0000001500157308 */ /* 0x000fe80000000800 */
[-C--:B------:R-:W-:Y:S04]  /*4ff0*/  HMMA.16816.F32 R160, R160, R156.reuse, R188 ;  /* 0x0000009ca0a0723c */ /* 0x080fe800000018bc */
[----:B------:R-:W1:Y:S04]  /*5000*/  MUFU.EX2 R22, R22 ;  /* 0x0000001600167308 */ /* 0x000e680000000800 */
[----:B------:R-:W-:Y:S04]  /*5010*/  HMMA.16816.F32 R164, R184, R156, R164 ;  /* 0x0000009cb8a4723c */ /* 0x000fe800000018a4 */
[----:B------:R-:W-:Y:S01]  /*5020*/  MUFU.EX2 R185, R122 ;  /* 0x0000007a00b97308 */ /* 0x000fe20000000800 */
[----:B------:R-:W-:-:S02]  /*5030*/  FMUL R172, R172, 1.4426950216293334961 ;  /* 0x3fb8aa3bacac7820 */ /* 0x000fc40000400000 */
[----:B------:R-:W-:-:S05]  /*5040*/  FMUL R176, R176, 1.4426950216293334961 ;  /* 0x3fb8aa3bb0b07820 */ /* 0x000fca0000400000 */
[----:B------:R-:W2:Y:S08]  /*5050*/  MUFU.EX2 R184, R123 ;  /* 0x0000007b00b87308 */ /* 0x000eb00000000800 */
[----:B------:R-:W-:Y:S08]  /*5060*/  MUFU.EX2 R186, R170 ;  /* 0x000000aa00ba7308 */ /* 0x000ff00000000800 */
[----:B------:R-:W3:Y:S08]  /*5070*/  MUFU.EX2 R187, R171 ;  /* 0x000000ab00bb7308 */ /* 0x000ef00000000800 */
[----:B------:R4:W-:Y:S08]  /*5080*/  MUFU.EX2 R188, R173 ;  /* 0x000000ad00bc7308 */ /* 0x0009f00000000800 */
[----:B------:R5:W-:Y:S01]  /*5090*/  MUFU.EX2 R190, R177 ;  /* 0x000000b100be7308 */ /* 0x000be20000000800 */
[----:B----4-:R-:W-:-:S02]  /*50a0*/  FMUL R173, R175, 1.4426950216293334961 ;  /* 0x3fb8aa3bafad7820 */ /* 0x010fc40000400000 */
[----:B-----5:R-:W-:-:S05]  /*50b0*/  FMUL R177, R179, 1.4426950216293334961 ;  /* 0x3fb8aa3bb3b17820 */ /* 0x020fca0000400000 */
[----:B------:R-:W4:Y:S08]  /*50c0*/  MUFU.EX2 R189, R172 ;  /* 0x000000ac00bd7308 */ /* 0x000f300000000800 */
[----:B------:R-:W-:Y:S08]  /*50d0*/  MUFU.EX2 R191, R176 ;  /* 0x000000b000bf7308 */ /* 0x000ff00000000800 */
[----:B------:R-:W-:Y:S08]  /*50e0*/  MUFU.EX2 R174, R174 ;  /* 0x000000ae00ae7308 */ /* 0x000ff00000000800 */
[----:B------:R-:W5:Y:S08]  /*50f0*/  MUFU.EX2 R173, R173 ;  /* 0x000000ad00ad7308 */ /* 0x000f700000000800 */
[----:B------:R-:W-:Y:S08]  /*5100*/  MUFU.EX2 R178, R178 ;  /* 0x000000b200b27308 */ /* 0x000ff00000000800 */
[----:B------:R-:W4:Y:S01]  /*5110*/  MUFU.EX2 R177, R177 ;  /* 0x000000b100b17308 */ /* 0x000f220000000800 */
[----:B0-----:R-:W-:-:S02]  /*5120*/  F2FP.PACK_AB R168, R129, R128 ;  /* 0x0000008081a8723e */ /* 0x001fc400000000ff */
[----:B-1----:R-:W-:Y:S02]  /*5130*/  F2FP.PACK_AB R170, R22, R21 ;  /* 0x0000001516aa723e */ /* 0x002fe400000000ff */
[----:B--2---:R-:W-:Y:S02]  /*5140*/  F2FP.PACK_AB R169, R184, R185 ;  /* 0x000000b9b8a9723e */ /* 0x004fe400000000ff */
[----:B---3--:R-:W-:Y:S01]  /*5150*/  F2FP.PACK_AB R171, R187, R186 ;  /* 0x000000babbab723e */ /* 0x008fe200000000ff */
[----:B------:R-:W-:Y:S02]  /*5160*/  FFMA R68, R68, c[0x0][0x188], -R5 ;  /* 0x0000620044447a23 */ /* 0x000fe40000000805 */
[--C-:B------:R-:W-:Y:S02]  /*5170*/  FFMA R70, R70, c[0x0][0x188], -R7.reuse ;  /* 0x0000620046467a23 */ /* 0x100fe40000000807 */
[----:B------:R-:W-:Y:S02]  /*5180*/  FFMA R71, R71, c[0x0][0x188], -R7 ;  /* 0x0000620047477a23 */ /* 0x000fe40000000807 */
[----:B------:R-:W-:Y:S01]  /*5190*/  HMMA.16816.F32 R120, R168, R130, R180 ;  /* 0x00000082a878723c */ /* 0x000fe200000018b4 */
[----:B------:R-:W-:-:S02]  /*51a0*/  FADD R194, R23, R194 ;  /* 0x000000c217c27221 */ /* 0x000fc40000000000 */
[----:B------:R-:W-:-:S05]  /*51b0*/  FFMA R25, R25, c[0x0][0x188], -R5 ;  /* 0x0000620019197a23 */ /* 0x000fca0000000805 */
[----:B------:R-:W-:Y:S01]  /*51c0*/  HMMA.16816.F32 R124, R168, R138, R124 ;  /* 0x0000008aa87c723c */ /* 0x000fe2000000187c */
[----:B------:R-:W-:Y:S01]  /*51d0*/  FMUL R68, R68, 1.4426950216293334961 ;  /* 0x3fb8aa3b44447820 */ /* 0x000fe20000400000 */
[----:B------:R-:W-:Y:S01]  /*51e0*/  LOP3.LUT R183, R10, 0x40, RZ, 0x3c, !PT ;  /* 0x000000400ab77812 */ /* 0x000fe200078e3cff */
[----:B------:R-:W-:-:S05]  /*51f0*/  FFMA R69, R69, c[0x0][0x188], -R5 ;  /* 0x0000620045457a23 */ /* 0x000fca0000000805 */
[----:B------:R-:W-:Y:S01]  /*5200*/  HMMA.16816.F32 R148, R168, R146, R148 ;  /* 0x00000092a894723c */ /* 0x000fe20000001894 */
[----:B------:R-:W-:Y:S02]  /*5210*/  FMUL R70, R70, 1.4426950216293334961 ;  /* 0x3fb8aa3b46467820 */ /* 0x000fe40000400000 */
[----:B------:R-:W-:-:S05]  /*5220*/  FMUL R71, R71, 1.4426950216293334961 ;  /* 0x3fb8aa3b47477820 */ /* 0x000fca0000400000 */
[----:B------:R-:W-:Y:S01]  /*5230*/  HMMA.16816.F32 R160, R168, R158, R160 ;  /* 0x0000009ea8a0723c */ /* 0x000fe200000018a0 */
[----:B------:R-:W-:-:S06]  /*5240*/  FADD R179, R128, R194 ;  /* 0x000000c280b37221 */ /* 0x000fcc0000000000 */
[----:B----4-:R-:W-:Y:S02]  /*5250*/  F2FP.PACK_AB R168, R188, R189 ;  /* 0x000000bdbca8723e */ /* 0x010fe400000000ff */
[----:B-----5:R-:W-:Y:S02]  /*5260*/  F2FP.PACK_AB R169, R173, R174 ;  /* 0x000000aeada9723e */ /* 0x020fe400000000ff */
[----:B------:R-:W-:Y:S02]  /*5270*/  F2FP.PACK_AB R170, R190, R191 ;  /* 0x000000bfbeaa723e */ /* 0x000fe400000000ff */
[----:B------:R-:W-:Y:S01]  /*5280*/  F2FP.PACK_AB R171, R177, R178 ;  /* 0x000000b2b1ab723e */ /* 0x000fe200000000ff */
[----:B------:R-:W-:Y:S01]  /*5290*/  FFMA R23, R24, c[0x0][0x188], -R5 ;  /* 0x0000620018177a23 */ /* 0x000fe20000000805 */
[----:B------:R-:W-:Y:S01]  /*52a0*/  MUFU.EX2 R172, R70 ;  /* 0x0000004600ac7308 */ /* 0x000fe20000000800 */
[----:B------:R-:W-:Y:S02]  /*52b0*/  FMUL R24, R25, 1.4426950216293334961 ;  /* 0x3fb8aa3b19187820 */ /* 0x000fe40000400000 */
[----:B------:R-:W-:-:S02]  /*52c0*/  FMUL R25, R69, 1.4426950216293334961 ;  /* 0x3fb8aa3b45197820 */ /* 0x000fc40000400000 */
[C---:B------:R-:W-:Y:S01]  /*52d0*/  HMMA.16816.F32 R132, R168.reuse, R130, R132 ;  /* 0x00000082a884723c */ /* 0x040fe20000001884 */
[----:B------:R-:W-:Y:S02]  /*52e0*/  FADD R179, R129, R179 ;  /* 0x000000b381b37221 */ /* 0x000fe40000000000 */
[----:B------:R-:W-:Y:S05]  /*52f0*/  LDSM.16.M88.4 R128, [R183+0x2800] ;  /* 0x00280000b780783b */ /* 0x000fea0000000200 */
[C---:B------:R-:W-:Y:S01]  /*5300*/  HMMA.16816.F32 R140, R168.reuse, R138, R140 ;  /* 0x0000008aa88c723c */ /* 0x040fe2000000188c */
[----:B------:R-:W-:Y:S07]  /*5310*/  LDSM.16.M88.4 R136, [R183+0x3000] ;  /* 0x00300000b788783b */ /* 0x000fee0000000200 */
[C---:B------:R-:W-:Y:S01]  /*5320*/  HMMA.16816.F32 R152, R168.reuse, R146, R152 ;  /* 0x00000092a898723c */ /* 0x040fe20000001898 */
[----:B------:R-:W-:Y:S07]  /*5330*/  LDSM.16.M88.4 R144, [R183+0x3800] ;  /* 0x00380000b790783b */ /* 0x000fee0000000200 */
[----:B------:R-:W-:Y:S01]  /*5340*/  HMMA.16816.F32 R164, R168, R158, R164 ;  /* 0x0000009ea8a4723c */ /* 0x000fe200000018a4 */
[----:B------:R-:W-:Y:S08]  /*5350*/  MUFU.EX2 R170, R68 ;  /* 0x0000004400aa7308 */ /* 0x000ff00000000800 */
[----:B------:R0:W-:Y:S01]  /*5360*/  MUFU.EX2 R171, R71 ;  /* 0x0000004700ab7308 */ /* 0x0001e20000000800 */
[--C-:B------:R-:W-:Y:S01]  /*5370*/  FFMA R26, R26, c[0x0][0x188], -R7.reuse ;  /* 0x000062001a1a7a23 */ /* 0x100fe20000000807 */
[----:B0-----:R-:W0:Y:S01]  /*5380*/  LDSM.16.M88.4 R68, [R183+0x2000] ;  /* 0x00200000b744783b */ /* 0x001e220000000200 */
[----:B------:R-:W-:-:S02]  /*5390*/  FFMA R27, R27, c[0x0][0x188], -R7 ;  /* 0x000062001b1b7a23 */ /* 0x000fc40000000807 */
[----:B------:R-:W-:Y:S02]  /*53a0*/  FMUL R23, R23, 1.4426950216293334961 ;  /* 0x3fb8aa3b17177820 */ /* 0x000fe40000400000 */
[----:B------:R-:W-:Y:S02]  /*53b0*/  FMUL R26, R26, 1.4426950216293334961 ;  /* 0x3fb8aa3b1a1a7820 */ /* 0x000fe40000400000 */
[----:B------:R-:W-:Y:S01]  /*53c0*/  FMUL R27, R27, 1.4426950216293334961 ;  /* 0x3fb8aa3b1b1b7820 */ /* 0x000fe20000400000 */
[----:B------:R-:W-:Y:S01]  /*53d0*/  MUFU.EX2 R24, R24 ;  /* 0x0000001800187308 */ /* 0x000fe20000000800 */
[----:B------:R-:W-:Y:S02]  /*53e0*/  FFMA R157, R46, c[0x0][0x188], -R9 ;  /* 0x000062002e9d7a23 */ /* 0x000fe40000000809 */
[--C-:B------:R-:W-:Y:S02]  /*53f0*/  FFMA R44, R44, c[0x0][0x188], -R8.reuse ;  /* 0x000062002c2c7a23 */ /* 0x100fe40000000808 */
[----:B------:R-:W-:-:S03]  /*5400*/  FFMA R45, R45, c[0x0][0x188], -R8 ;  /* 0x000062002d2d7a23 */ /* 0x000fc60000000808 */
[----:B------:R-:W-:Y:S01]  /*5410*/  MUFU.EX2 R23, R23 ;  /* 0x0000001700177308 */ /* 0x000fe20000000800 */
[--C-:B------:R-:W-:Y:S02]  /*5420*/  FFMA R108, R108, c[0x0][0x188], -R8.reuse ;  /* 0x000062006c6c7a23 */ /* 0x100fe40000000808 */
[----:B------:R-:W-:Y:S02]  /*5430*/  FFMA R109, R109, c[0x0][0x188], -R8 ;  /* 0x000062006d6d7a23 */ /* 0x000fe40000000808 */
[----:B------:R-:W-:-:S03]  /*5440*/  FFMA R47, R47, c[0x0][0x188], -R9 ;  /* 0x000062002f2f7a23 */ /* 0x000fc60000000809 */
[----:B------:R-:W1:Y:S01]  /*5450*/  MUFU.EX2 R25, R25 ;  /* 0x0000001900197308 */ /* 0x000e620000000800 */
[--C-:B------:R-:W-:Y:S02]  /*5460*/  FFMA R110, R110, c[0x0][0x188], -R9.reuse ;  /* 0x000062006e6e7a23 */ /* 0x100fe40000000809 */
[----:B------:R-:W-:-:S05]  /*5470*/  FFMA R111, R111, c[0x0][0x188], -R9 ;  /* 0x000062006f6f7a23 */ /* 0x000fca0000000809 */
[----:B------:R-:W-:Y:S01]  /*5480*/  MUFU.EX2 R26, R26 ;  /* 0x0000001a001a7308 */ /* 0x000fe20000000800 */
[----:B------:R-:W-:-:S07]  /*5490*/  FMUL R157, R157, 1.4426950216293334961 ;  /* 0x3fb8aa3b9d9d7820 */ /* 0x000fce0000400000 */
[----:B------:R-:W2:Y:S01]  /*54a0*/  MUFU.EX2 R27, R27 ;  /* 0x0000001b001b7308 */ /* 0x000ea20000000800 */
[----:B------:R-:W-:Y:S02]  /*54b0*/  FMUL R44, R44, 1.4426950216293334961 ;  /* 0x3fb8aa3b2c2c7820 */ /* 0x000fe40000400000 */
[----:B------:R-:W-:Y:S02]  /*54c0*/  FMUL R45, R45, 1.4426950216293334961 ;  /* 0x3fb8aa3b2d2d7820 */ /* 0x000fe40000400000 */
[----:B------:R-:W-:Y:S02]  /*54d0*/  FMUL R108, R108, 1.4426950216293334961 ;  /* 0x3fb8aa3b6c6c7820 */ /* 0x000fe40000400000 */
[----:B------:R-:W-:Y:S02]  /*54e0*/  FMUL R109, R109, 1.4426950216293334961 ;  /* 0x3fb8aa3b6d6d7820 */ /* 0x000fe40000400000 */
[----:B------:R-:W-:Y:S02]  /*54f0*/  FMUL R47, R47, 1.4426950216293334961 ;  /* 0x3fb8aa3b2f2f7820 */ /* 0x000fe40000400000 */
[----:B------:R-:W-:-:S02]  /*5500*/  FMUL R110, R110, 1.4426950216293334961 ;  /* 0x3fb8aa3b6e6e7820 */ /* 0x000fc40000400000 */
[----:B------:R-:W-:Y:S01]  /*5510*/  FMUL R111, R111, 1.4426950216293334961 ;  /* 0x3fb8aa3b6f6f7820 */ /* 0x000fe20000400000 */
[----:B------:R3:W-:Y:S01]  /*5520*/  MUFU.EX2 R176, R44 ;  /* 0x0000002c00b07308 */ /* 0x0007e20000000800 */
[----:B-1----:R-:W-:Y:S01]  /*5530*/  F2FP.PACK_AB R46, R25, R170 ;  /* 0x000000aa192e723e */ /* 0x002fe200000000ff */
[----:B------:R-:W-:-:S06]  /*5540*/  FFMA R32, R32, c[0x0][0x188], -R5 ;  /* 0x0000620020207a23 */ /* 0x000fcc0000000805 */
[----:B------:R2:W1:Y:S01]  /*5550*/  MUFU.EX2 R175, R45 ;  /* 0x0000002d00af7308 */ /* 0x0004620000000800 */
[----:B---3--:R-:W-:-:S07]  /*5560*/  F2FP.PACK_AB R44, R24, R23 ;  /* 0x00000017182c723e */ /* 0x008fce00000000ff */
[----:B------:R-:W-:Y:S01]  /*5570*/  MUFU.EX2 R169, R108 ;  /* 0x0000006c00a97308 */ /* 0x000fe20000000800 */
[----:B--2---:R-:W-:-:S07]  /*5580*/  F2FP.PACK_AB R45, R27, R26 ;  /* 0x0000001a1b2d723e */ /* 0x004fce00000000ff */
[----:B------:R-:W-:Y:S01]  /*5590*/  MUFU.EX2 R156, R109 ;  /* 0x0000006d009c7308 */ /* 0x000fe20000000800 */
[----:B------:R-:W-:-:S07]  /*55a0*/  FFMA R33, R33, c[0x0][0x188], -R5 ;  /* 0x0000620021217a23 */ /* 0x000fce0000000805 */
[----:B------:R-:W-:Y:S08]  /*55b0*/  MUFU.EX2 R157, R157 ;  /* 0x0000009d009d7308 */ /* 0x000ff00000000800 */
[----:B------:R2:W3:Y:S08]  /*55c0*/  MUFU.EX2 R158, R47 ;  /* 0x0000002f009e7308 */ /* 0x0004f00000000800 */
[----:B------:R4:W-:Y:S01]  /*55d0*/  MUFU.EX2 R168, R110 ;  /* 0x0000006e00a87308 */ /* 0x0009e20000000800 */
[----:B--2---:R-:W-:-:S07]  /*55e0*/  F2FP.PACK_AB R47, R171, R172 ;  /* 0x000000acab2f723e */ /* 0x004fce00000000ff */
[----:B------:R-:W2:Y:S01]  /*55f0*/  MUFU.EX2 R159, R111 ;  /* 0x0000006f009f7308 */ /* 0x000ea20000000800 */
[----:B------:R-:W-:Y:S01]  /*5600*/  FMUL R32, R32, 1.4426950216293334961 ;  /* 0x3fb8aa3b20207820 */ /* 0x000fe20000400000 */
[----:B0-----:R-:W-:Y:S01]  /*5610*/  HMMA.16816.F32 R120, R44, R68, R120 ;  /* 0x000000442c78723c */ /* 0x001fe20000001878 */
[----:B------:R-:W-:Y:S02]  /*5620*/  FMUL R33, R33, 1.4426950216293334961 ;  /* 0x3fb8aa3b21217820 */ /* 0x000fe40000400000 */
[--C-:B------:R-:W-:Y:S02]  /*5630*/  FFMA R28, R28, c[0x0][0x188], -R5.reuse ;  /* 0x000062001c1c7a23 */ /* 0x100fe40000000805 */
[----:B------:R-:W-:-:S03]  /*5640*/  FFMA R29, R29, c[0x0][0x188], -R5 ;  /* 0x000062001d1d7a23 */ /* 0x000fc60000000805 */
[----:B------:R-:W-:Y:S01]  /*5650*/  HMMA.16816.F32 R124, R44, R128, R124 ;  /* 0x000000802c7c723c */ /* 0x000fe2000000187c */
[----:B-1----:R-:W-:Y:S01]  /*5660*/  F2FP.PACK_AB R108, R175, R176 ;  /* 0x000000b0af6c723e */ /* 0x002fe200000000ff */
[--C-:B------:R-:W-:Y:S01]  /*5670*/  FFMA R34, R34, c[0x0][0x188], -R7.reuse ;  /* 0x0000620022227a23 */ /* 0x100fe20000000807 */
[----:B---3--:R-:W-:Y:S01]  /*5680*/  F2FP.PACK_AB R109, R158, R157 ;  /* 0x0000009d9e6d723e */ /* 0x008fe200000000ff */
[----:B------:R-:W-:-:S04]  /*5690*/  FFMA R35, R35, c[0x0][0x188], -R7 ;  /* 0x0000620023237a23 */ /* 0x000fc80000000807 */
[----:B------:R-:W-:Y:S01]  /*56a0*/  HMMA.16816.F32 R148, R44, R136, R148 ;  /* 0x000000882c94723c */ /* 0x000fe20000001894 */
[----:B----4-:R-:W-:Y:S01]  /*56b0*/  F2FP.PACK_AB R110, R156, R169 ;  /* 0x000000a99c6e723e */ /* 0x010fe200000000ff */
[----:B------:R-:W-:Y:S01]  /*56c0*/  FFMA R104, R104, c[0x0][0x188], -R8 ;  /* 0x0000620068687a23 */ /* 0x000fe20000000808 */
[----:B--2---:R-:W-:-:S05]  /*56d0*/  F2FP.PACK_AB R111, R159, R168 ;  /* 0x000000a89f6f723e */ /* 0x004fca00000000ff */
[----:B------:R-:W-:Y:S01]  /*56e0*/  HMMA.16816.F32 R160, R44, R144, R160 ;  /* 0x000000902ca0723c */ /* 0x000fe200000018a0 */
[----:B------:R0:W-:Y:S01]  /*56f0*/  MUFU.EX2 R44, R32 ;  /* 0x00000020002c7308 */ /* 0x0001e20000000800 */
[----:B------:R-:W-:Y:S02]  /*5700*/  FMUL R28, R28, 1.4426950216293334961 ;  /* 0x3fb8aa3b1c1c7820 */ /* 0x000fe40000400000 */
[----:B------:R-:W-:Y:S02]  /*5710*/  FMUL R29, R29, 1.4426950216293334961 ;  /* 0x3fb8aa3b1d1d7820 */ /* 0x000fe40000400000 */
[----:B0-----:R-:W-:-:S03]  /*5720*/  FFMA R32, R30, c[0x0][0x188], -R7 ;  /* 0x000062001e207a23 */ /* 0x001fc60000000807 */
[----:B------:R0:W-:Y:S01]  /*5730*/  MUFU.EX2 R30, R33 ;  /* 0x00000021001e7308 */ /* 0x0001e20000000800 */
[----:B------:R-:W-:Y:S02]  /*5740*/  FMUL R34, R34, 1.4426950216293334961 ;  /* 0x3fb8aa3b22227820 */ /* 0x000fe40000400000 */
[----:B------:R-:W-:Y:S02]  /*5750*/  FMUL R32, R32, 1.4426950216293334961 ;  /* 0x3fb8aa3b20207820 */ /* 0x000fe40000400000 */
[----:B------:R-:W-:Y:S02]  /*5760*/  FMUL R35, R35, 1.4426950216293334961 ;  /* 0x3fb8aa3b23237820 */ /* 0x000fe40000400000 */
[----:B0-----:R-:W-:Y:S02]  /*5770*/  FFMA R33, R31, c[0x0][0x188], -R7 ;  /* 0x000062001f217a23 */ /* 0x001fe40000000807 */
[----:B------:R-:W-:Y:S02]  /*5780*/  FMUL R104, R104, 1.4426950216293334961 ;  /* 0x3fb8aa3b68687820 */ /* 0x000fe40000400000 */
[----:B------:R-:W-:Y:S01]  /*5790*/  FMUL R33, R33, 1.4426950216293334961 ;  /* 0x3fb8aa3b21217820 */ /* 0x000fe20000400000 */
[----:B------:R-:W-:Y:S01]  /*57a0*/  HMMA.16816.F32 R132, R108, R68, R132 ;  /* 0x000000446c84723c */ /* 0x000fe20000001884 */
[----:B------:R-:W-:Y:S01]  /*57b0*/  FFMA R107, R107, c[0x0][0x188], -R9 ;  /* 0x000062006b6b7a23 */ /* 0x000fe20000000809 */
[----:B------:R-:W-:Y:S01]  /*57c0*/  MUFU.EX2 R28, R28 ;  /* 0x0000001c001c7308 */ /* 0x000fe20000000800 */
[----:B------:R-:W-:-:S02]  /*57d0*/  FFMA R100, R100, c[0x0][0x188], -R8 ;  /* 0x0000620064647a23 */ /* 0x000fc40000000808 */
[--C-:B------:R-:W-:Y:S02]  /*57e0*/  FFMA R101, R101, c[0x0][0x188], -R8.reuse ;  /* 0x0000620065657a23 */ /* 0x100fe40000000808 */
[----:B------:R-:W-:Y:S01]  /*57f0*/  FFMA R105, R105, c[0x0][0x188], -R8 ;  /* 0x0000620069697a23 */ /* 0x000fe20000000808 */
[----:B------:R-:W-:Y:S01]  /*5800*/  HMMA.16816.F32 R140, R108, R128, R140 ;  /* 0x000000806c8c723c */ /* 0x000fe2000000188c */
[--C-:B------:R-:W-:Y:S01]  /*5810*/  FFMA R102, R102, c[0x0][0x188], -R9.reuse ;  /* 0x0000620066667a23 */ /* 0x100fe20000000809 */
[----:B------:R-:W0:Y:S01]  /*5820*/  MUFU.EX2 R29, R29 ;  /* 0x0000001d001d7308 */ /* 0x000e220000000800 */
[--C-:B------:R-:W-:Y:S02]  /*5830*/  FFMA R103, R103, c[0x0][0x188], -R9.reuse ;  /* 0x0000620067677a23 */ /* 0x100fe40000000809 */
[----:B------:R-:W-:-:S03]  /*5840*/  FFMA R106, R106, c[0x0][0x188], -R9 ;  /* 0x000062006a6a7a23 */ /* 0x000fc60000000809 */
[----:B------:R-:W-:Y:S02]  /*5850*/  HMMA.16816.F32 R152, R108, R136, R152 ;  /* 0x000000886c98723c */ /* 0x000fe40000001898 */
[----:B------:R-:W-:Y:S01]  /*5860*/  MUFU.EX2 R31, R32 ;  /* 0x00000020001f7308 */ /* 0x000fe20000000800 */
[----:B------:R-:W-:-:S05]  /*5870*/  FMUL R100, R100, 1.4426950216293334961 ;  /* 0x3fb8aa3b64647820 */ /* 0x000fca0000400000 */
[----:B------:R-:W-:Y:S02]  /*5880*/  HMMA.16816.F32 R164, R108, R144, R164 ;  /* 0x000000906ca4723c */ /* 0x000fe400000018a4 */
[----:B------:R-:W1:Y:S01]  /*5890*/  MUFU.EX2 R45, R33 ;  /* 0x00000021002d7308 */ /* 0x000e620000000800 */
[----:B------:R-:W-:Y:S02]  /*58a0*/  FMUL R101, R101, 1.4426950216293334961 ;  /* 0x3fb8aa3b65657820 */ /* 0x000fe40000400000 */
[----:B------:R-:W-:-:S05]  /*58b0*/  FMUL R105, R105, 1.4426950216293334961 ;  /* 0x3fb8aa3b69697820 */ /* 0x000fca0000400000 */
[----:B------:R-:W-:Y:S01]  /*58c0*/  MUFU.EX2 R46, R34 ;  /* 0x00000022002e7308 */ /* 0x000fe20000000800 */
[----:B------:R-:W-:Y:S02]  /*58d0*/  FMUL R102, R102, 1.4426950216293334961 ;  /* 0x3fb8aa3b66667820 */ /* 0x000fe40000400000 */
[----:B------:R-:W-:-:S05]  /*58e0*/  FMUL R103, R103, 1.4426950216293334961 ;  /* 0x3fb8aa3b67677820 */ /* 0x000fca0000400000 */
[----:B------:R-:W2:Y:S01]  /*58f0*/  MUFU.EX2 R47, R35 ;  /* 0x00000023002f7308 */ /* 0x000ea20000000800 */
[----:B------:R-:W-:-:S07]  /*5900*/  FMUL R106, R106, 1.4426950216293334961 ;  /* 0x3fb8aa3b6a6a7820 */ /* 0x000fce0000400000 */
[----:B------:R3:W-:Y:S02]  /*5910*/  MUFU.EX2 R110, R104 ;  /* 0x00000068006e7308 */ /* 0x0007e40000000800 */
[----:B---3--:R-:W-:Y:S02]  /*5920*/  FADD R104, R21, R179 ;  /* 0x000000b315687221 */ /* 0x008fe40000000000 */
[----:B------:R-:W-:-:S04]  /*5930*/  FMUL R21, R107, 1.4426950216293334961 ;  /* 0x3fb8aa3b6b157820 */ /* 0x000fc80000400000 */
[----:B------:R-:W-:Y:S08]  /*5940*/  MUFU.EX2 R108, R100 ;  /* 0x00000064006c7308 */ /* 0x000ff00000000800 */
[----:B------:R-:W3:Y:S08]  /*5950*/  MUFU.EX2 R109, R101 ;  /* 0x00000065006d7308 */ /* 0x000ef00000000800 */
[----:B------:R-:W-:Y:S08]  /*5960*/  MUFU.EX2 R111, R105 ;  /* 0x00000069006f7308 */ /* 0x000ff00000000800 */
[----:B------:R-:W-:Y:S08]  /*5970*/  MUFU.EX2 R128, R102 ;  /* 0x0000006600807308 */ /* 0x000ff00000000800 */
[----:B------:R4:W5:Y:S08]  /*5980*/  MUFU.EX2 R129, R103 ;  /* 0x0000006700817308 */ /* 0x0009700000000800 */
[----:B------:R-:W-:Y:S08]  /*5990*/  MUFU.EX2 R136, R106 ;  /* 0x0000006a00887308 */ /* 0x000ff00000000800 */
[----:B------:R-:W3:Y:S01]  /*59a0*/  MUFU.EX2 R21, R21 ;  /* 0x0000001500157308 */ /* 0x000ee20000000800 */
[----:B0-----:R-:W-:-:S02]  /*59b0*/  F2FP.PACK_AB R32, R29, R28 ;  /* 0x0000001c1d20723e */ /* 0x001fc400000000ff */
[----:B------:R-:W-:Y:S02]  /*59c0*/  F2FP.PACK_AB R34, R30, R44 ;  /* 0x0000002c1e22723e */ /* 0x000fe400000000ff */
[----:B-1----:R-:W-:Y:S02]  /*59d0*/  F2FP.PACK_AB R33, R45, R31 ;  /* 0x0000001f2d21723e */ /* 0x002fe400000000ff */
[----:B--2---:R-:W-:Y:S01]  /*59e0*/  F2FP.PACK_AB R35, R47, R46 ;  /* 0x0000002e2f23723e */ /* 0x004fe200000000ff */
[----:B------:R-:W-:Y:S01]  /*59f0*/  FFMA R96, R96, c[0x0][0x188], -R5 ;  /* 0x0000620060607a23 */ /* 0x000fe20000000805 */
[----:B----4-:R-:W-:Y:S05]  /*5a00*/  LDSM.16.M88.4 R100, [R10+0x3880] ;  /* 0x003880000a64783b */ /* 0x010fea0000000200 */
[C---:B------:R-:W-:Y:S08]  /*5a10*/  HMMA.16816.F32 R120, R32.reuse, R70, R120 ;  /* 0x000000462078723c */ /* 0x040ff00000001878 */
[C---:B------:R-:W-:Y:S08]  /*5a20*/  HMMA.16816.F32 R124, R32.reuse, R130, R124 ;  /* 0x00000082207c723c */ /* 0x040ff0000000187c */
[C---:B------:R-:W-:Y:S08]  /*5a30*/  HMMA.16816.F32 R148, R32.reuse, R138, R148 ;  /* 0x0000008a2094723c */ /* 0x040ff00000001894 */
[----:B------:R-:W-:Y:S07]  /*5a40*/  HMMA.16816.F32 R160, R32, R146, R160 ;  /* 0x0000009220a0723c */ /* 0x000fee00000018a0 */
[----:B---3--:R-:W-:-:S02]  /*5a50*/  F2FP.PACK_AB R32, R109, R108 ;  /* 0x0000006c6d20723e */ /* 0x008fc400000000ff */
[----:B-----5:R-:W-:Y:S02]  /*5a60*/  F2FP.PACK_AB R33, R129, R128 ;  /* 0x000000808121723e */ /* 0x020fe400000000ff */
[----:B------:R-:W-:Y:S02]  /*5a70*/  F2FP.PACK_AB R34, R111, R110 ;  /* 0x0000006e6f22723e */ /* 0x000fe400000000ff */
[----:B------:R-:W-:Y:S01]  /*5a80*/  F2FP.PACK_AB R35, R21, R136 ;  /* 0x000000881523723e */ /* 0x000fe200000000ff */
[----:B------:R-:W-:Y:S02]  /*5a90*/  FFMA R97, R97, c[0x0][0x188], -R5 ;  /* 0x0000620061617a23 */ /* 0x000fe40000000805 */
[----:B------:R-:W-:-:S04]  /*5aa0*/  FFMA R98, R98, c[0x0][0x188], -R7 ;  /* 0x0000620062627a23 */ /* 0x000fc80000000807 */
[----:B------:R-:W-:Y:S01]  /*5ab0*/  HMMA.16816.F32 R132, R32, R70, R132 ;  /* 0x000000462084723c */ /* 0x000fe20000001884 */
[----:B------:R-:W-:Y:S01]  /*5ac0*/  FFMA R117, R117, c[0x0][0x188], -R5 ;  /* 0x0000620075757a23 */ /* 0x000fe20000000805 */
[----:B------:R-:W-:Y:S01]  /*5ad0*/  LDSM.16.M88.4 R68, [R10+0x2880] ;  /* 0x002880000a44783b */ /* 0x000fe20000000200 */
[----:B------:R-:W-:-:S05]  /*5ae0*/  FMUL R96, R96, 1.4426950216293334961 ;  /* 0x3fb8aa3b60607820 */ /* 0x000fca0000400000 */
[----:B------:R-:W-:Y:S01]  /*5af0*/  HMMA.16816.F32 R140, R32, R130, R140 ;  /* 0x00000082208c723c */ /* 0x000fe2000000188c */
[----:B------:R-:W-:Y:S02]  /*5b00*/  FMUL R97, R97, 1.4426950216293334961 ;  /* 0x3fb8aa3b61617820 */ /* 0x000fe40000400000 */
[----:B------:R-:W-:-:S05]  /*5b10*/  FMUL R98, R98, 1.4426950216293334961 ;  /* 0x3fb8aa3b62627820 */ /* 0x000fca0000400000 */
[----:B------:R-:W-:Y:S01]  /*5b20*/  HMMA.16816.F32 R152, R32, R138, R152 ;  /* 0x0000008a2098723c */ /* 0x000fe20000001898 */
[----:B------:R-:W-:-:S07]  /*5b30*/  FADD R104, R22, R104 ;  /* 0x0000006816687221 */ /* 0x000fce0000000000 */
[----:B------:R-:W-:Y:S07]  /*5b40*/  HMMA.16816.F32 R164, R32, R146, R164 ;  /* 0x0000009220a4723c */ /* 0x000fee00000018a4 */
[--C-:B------:R-:W-:Y:S02]  /*5b50*/  FFMA R32, R118, c[0x0][0x188], -R7.reuse ;  /* 0x0000620076207a23 */ /* 0x100fe40000000807 */
[----:B------:R-:W-:Y:S02]  /*5b60*/  FFMA R33, R119, c[0x0][0x188], -R7 ;  /* 0x0000620077217a23 */ /* 0x000fe40000000807 */
[----:B------:R-:W-:-:S02]  /*5b70*/  FMUL R32, R32, 1.4426950216293334961 ;  /* 0x3fb8aa3b20207820 */ /* 0x000fc40000400000 */
[----:B------:R-:W-:Y:S02]  /*5b80*/  FMUL R33, R33, 1.4426950216293334961 ;  /* 0x3fb8aa3b21217820 */ /* 0x000fe40000400000 */
[----:B------:R-:W-:Y:S01]  /*5b90*/  FFMA R22, R116, c[0x0][0x188], -R5 ;  /* 0x0000620074167a23 */ /* 0x000fe20000000805 */
[----:B------:R-:W-:Y:S01]  /*5ba0*/  MUFU.EX2 R118, R97 ;  /* 0x0000006100767308 */ /* 0x000fe20000000800 */
[----:B------:R-:W-:Y:S02]  /*5bb0*/  FMUL R116, R117, 1.4426950216293334961 ;  /* 0x3fb8aa3b75747820 */ /* 0x000fe40000400000 */
[----:B------:R-:W-:-:S05]  /*5bc0*/  FFMA R105, R99, c[0x0][0x188], -R7 ;  /* 0x0000620063697a23 */ /* 0x000fca0000000807 */
[----:B------:R-:W0:Y:S08]  /*5bd0*/  MUFU.EX2 R117, R96 ;  /* 0x0000006000757308 */ /* 0x000e300000000800 */
[----:B------:R-:W-:Y:S08]  /*5be0*/  MUFU.EX2 R119, R32 ;  /* 0x0000002000777308 */ /* 0x000ff00000000800 */
[----:B------:R1:W-:Y:S08]  /*5bf0*/  MUFU.EX2 R130, R33 ;  /* 0x0000002100827308 */ /* 0x0003f00000000800 */
[----:B------:R2:W-:Y:S01]  /*5c00*/  MUFU.EX2 R131, R98 ;  /* 0x0000006200837308 */ /* 0x0005e20000000800 */
[----:B-1----:R-:W1:Y:S04]  /*5c10*/  LDSM.16.M88.4 R32, [R10+0x2080] ;  /* 0x002080000a20783b */ /* 0x002e680000000200 */
[----:B--2---:R-:W2:Y:S01]  /*5c20*/  LDSM.16.M88.4 R96, [R10+0x3080] ;  /* 0x003080000a60783b */ /* 0x004ea20000000200 */
[----:B------:R-:W-:-:S02]  /*5c30*/  FMUL R22, R22, 1.4426950216293334961 ;  /* 0x3fb8aa3b16167820 */ /* 0x000fc40000400000 */
[----:B------:R-:W-:Y:S01]  /*5c40*/  FMUL R105, R105, 1.4426950216293334961 ;  /* 0x3fb8aa3b69697820 */ /* 0x000fe20000400000 */
[----:B------:R-:W-:Y:S08]  /*5c50*/  MUFU.EX2 R116, R116 ;  /* 0x0000007400747308 */ /* 0x000ff00000000800 */
[----:B------:R-:W3:Y:S08]  /*5c60*/  MUFU.EX2 R22, R22 ;  /* 0x0000001600167308 */ /* 0x000ef00000000800 */
[----:B------:R4:W5:Y:S01]  /*5c70*/  MUFU.EX2 R137, R105 ;  /* 0x0000006900897308 */ /* 0x0009620000000800 */
[----:B------:R-:W-:Y:S01]  /*5c80*/  FADD R104, R23, R104 ;  /* 0x0000006817687221 */ /* 0x000fe20000000000 */
[----:B0-----:R-:W-:-:S03]  /*5c90*/  F2FP.PACK_AB R106, R118, R117 ;  /* 0x00000075766a723e */ /* 0x001fc600000000ff */
[----:B------:R-:W-:Y:S01]  /*5ca0*/  FADD R24, R24, R104 ;  /* 0x0000006818187221 */ /* 0x000fe20000000000 */
[----:B---3--:R-:W-:Y:S02]  /*5cb0*/  F2FP.PACK_AB R104, R116, R22 ;  /* 0x000000167468723e */ /* 0x008fe400000000ff */
[----:B----4-:R-:W-:Y:S01]  /*5cc0*/  F2FP.PACK_AB R105, R130, R119 ;  /* 0x000000778269723e */ /* 0x010fe200000000ff */
[--C-:B------:R-:W-:Y:S01]  /*5cd0*/  FFMA R113, R113, c[0x0][0x188], -R8.reuse ;  /* 0x0000620071717a23 */ /* 0x100fe20000000808 */
[----:B-----5:R-:W-:Y:S01]  /*5ce0*/  F2FP.PACK_AB R107, R137, R131 ;  /* 0x00000083896b723e */ /* 0x020fe200000000ff */
[----:B------:R-:W-:Y:S02]  /*5cf0*/  FFMA R23, R112, c[0x0][0x188], -R8 ;  /* 0x0000620070177a23 */ /* 0x000fe40000000808 */
[--C-:B------:R-:W-:Y:S02]  /*5d00*/  FFMA R114, R114, c[0x0][0x188], -R9.reuse ;  /* 0x0000620072727a23 */ /* 0x100fe40000000809 */
[----:B------:R-:W-:-:S02]  /*5d10*/  FFMA R115, R115, c[0x0][0x188], -R9 ;  /* 0x0000620073737a23 */ /* 0x000fc40000000809 */
[C---:B-1----:R-:W-:Y:S01]  /*5d20*/  HMMA.16816.F32 R120, R104.reuse, R32, R120 ;  /* 0x000000206878723c */ /* 0x042fe20000001878 */
[--C-:B------:R-:W-:Y:S02]  /*5d30*/  FFMA R92, R92, c[0x0][0x188], -R8.reuse ;  /* 0x000062005c5c7a23 */ /* 0x100fe40000000808 */
[----:B------:R-:W-:Y:S02]  /*5d40*/  FFMA R93, R93, c[0x0][0x188], -R8 ;  /* 0x000062005d5d7a23 */ /* 0x000fe40000000808 */
[--C-:B------:R-:W-:Y:S02]  /*5d50*/  FFMA R94, R94, c[0x0][0x188], -R9.reuse ;  /* 0x000062005e5e7a23 */ /* 0x100fe40000000809 */
[----:B------:R-:W-:Y:S01]  /*5d60*/  FFMA R95, R95, c[0x0][0x188], -R9 ;  /* 0x000062005f5f7a23 */ /* 0x000fe20000000809 */
[----:B------:R-:W-:Y:S01]  /*5d70*/  HMMA.16816.F32 R124, R104, R68, R124 ;  /* 0x00000044687c723c */ /* 0x000fe2000000187c */
[----:B------:R-:W-:Y:S02]  /*5d80*/  FMUL R23, R23, 1.4426950216293334961 ;  /* 0x3fb8aa3b17177820 */ /* 0x000fe40000400000 */
[----:B------:R-:W-:-:S05]  /*5d90*/  FMUL R114, R114, 1.4426950216293334961 ;  /* 0x3fb8aa3b72727820 */ /* 0x000fca0000400000 */
[----:B--2---:R-:W-:Y:S01]  /*5da0*/  HMMA.16816.F32 R148, R104, R96, R148 ;  /* 0x000000606894723c */ /* 0x004fe20000001894 */
[----:B------:R-:W-:Y:S02]  /*5db0*/  FMUL R92, R92, 1.4426950216293334961 ;  /* 0x3fb8aa3b5c5c7820 */ /* 0x000fe40000400000 */
[----:B------:R-:W-:-:S05]  /*5dc0*/  FMUL R93, R93, 1.4426950216293334961 ;  /* 0x3fb8aa3b5d5d7820 */ /* 0x000fca0000400000 */
[----:B------:R-:W-:Y:S01]  /*5dd0*/  HMMA.16816.F32 R160, R104, R100, R160 ;  /* 0x0000006468a0723c */ /* 0x000fe200000018a0 */
[----:B------:R-:W-:Y:S02]  /*5de0*/  FMUL R94, R94, 1.4426950216293334961 ;  /* 0x3fb8aa3b5e5e7820 */ /* 0x000fe40000400000 */
[----:B------:R-:W-:-:S04]  /*5df0*/  FMUL R95, R95, 1.4426950216293334961 ;  /* 0x3fb8aa3b5f5f7820 */ /* 0x000fc80000400000 */
[----:B------:R-:W-:Y:S02]  /*5e00*/  FMUL R104, R113, 1.4426950216293334961 ;  /* 0x3fb8aa3b71687820 */ /* 0x000fe40000400000 */
[----:B------:R-:W-:Y:S01]  /*5e10*/  FMUL R113, R115, 1.4426950216293334961 ;  /* 0x3fb8aa3b73717820 */ /* 0x000fe20000400000 */
[----:B------:R-:W-:Y:S08]  /*5e20*/  MUFU.EX2 R23, R23 ;  /* 0x0000001700177308 */ /* 0x000ff00000000800 */
[----:B------:R-:W0:Y:S08]  /*5e30*/  MUFU.EX2 R104, R104 ;  /* 0x0000006800687308 */ /* 0x000e300000000800 */
[----:B------:R0:W-:Y:S08]  /*5e40*/  MUFU.EX2 R105, R92 ;  /* 0x0000005c00697308 */ /* 0x0001f00000000800 */
[----:B------:R-:W-:Y:S08]  /*5e50*/  MUFU.EX2 R106, R93 ;  /* 0x0000005d006a7308 */ /* 0x000ff00000000800 */
[----:B------:R-:W-:Y:S08]  /*5e60*/  MUFU.EX2 R114, R114 ;  /* 0x0000007200727308 */ /* 0x000ff00000000800 */
[----:B------:R-:W1:Y:S08]  /*5e70*/  MUFU.EX2 R113, R113 ;  /* 0x0000007100717308 */ /* 0x000e700000000800 */
[----:B------:R2:W-:Y:S08]  /*5e80*/  MUFU.EX2 R112, R94 ;  /* 0x0000005e00707308 */ /* 0x0005f00000000800 */
[----:B------:R-:W3:Y:S01]  /*5e90*/  MUFU.EX2 R107, R95 ;  /* 0x0000005f006b7308 */ /* 0x000ee20000000800 */
[----:B0-----:R-:W-:-:S02]  /*5ea0*/  F2FP.PACK_AB R92, R104, R23 ;  /* 0x00000017685c723e */ /* 0x001fc400000000ff */
[----:B-1----:R-:W-:Y:S02]  /*5eb0*/  F2FP.PACK_AB R93, R113, R114 ;  /* 0x00000072715d723e */ /* 0x002fe400000000ff */
[----:B--2---:R-:W-:Y:S01]  /*5ec0*/  F2FP.PACK_AB R94, R106, R105 ;  /* 0x000000696a5e723e */ /* 0x004fe200000000ff */
[----:B------:R-:W-:Y:S01]  /*5ed0*/  FFMA R89, R89, c[0x0][0x188], -R5 ;  /* 0x0000620059597a23 */ /* 0x000fe20000000805 */
[----:B---3--:R-:W-:-:S07]  /*5ee0*/  F2FP.PACK_AB R95, R107, R112 ;  /* 0x000000706b5f723e */ /* 0x008fce00000000ff */
[----:B------:R-:W-:Y:S01]  /*5ef0*/  HMMA.16816.F32 R132, R92, R32, R132 ;  /* 0x000000205c84723c */ /* 0x000fe20000001884 */
[----:B------:R-:W-:-:S06]  /*5f00*/  FMUL R89, R89, 1.4426950216293334961 ;  /* 0x3fb8aa3b59597820 */ /* 0x000fcc0000400000 */
[--C-:B------:R-:W-:Y:S02]  /*5f10*/  FFMA R32, R80, c[0x0][0x188], -R5.reuse ;  /* 0x0000620050207a23 */ /* 0x100fe40000000805 */
[--C-:B------:R-:W-:Y:S02]  /*5f20*/  FFMA R33, R81, c[0x0][0x188], -R5.reuse ;  /* 0x0000620051217a23 */ /* 0x100fe40000000805 */
[----:B------:R-:W-:Y:S02]  /*5f30*/  FMUL R32, R32, 1.4426950216293334961 ;  /* 0x3fb8aa3b20207820 */ /* 0x000fe40000400000 */
[----:B------:R-:W-:Y:S02]  /*5f40*/  FMUL R33, R33, 1.4426950216293334961 ;  /* 0x3fb8aa3b21217820 */ /* 0x000fe40000400000 */
[----:B------:R0:W-:Y:S01]  /*5f50*/  MUFU.EX2 R81, R32 ;  /* 0x0000002000517308 */ /* 0x0001e20000000800 */
[--C-:B------:R-:W-:Y:S02]  /*5f60*/  FFMA R77, R77, c[0x0][0x188], -R5.reuse ;  /* 0x000062004d4d7a23 */ /* 0x100fe40000000805 */
[----:B0-----:R-:W-:-:S05]  /*5f70*/  FFMA R32, R72, c[0x0][0x188], -R5 ;  /* 0x0000620048207a23 */ /* 0x001fca0000000805 */
[----:B------:R-:W-:Y:S01]  /*5f80*/  MUFU.EX2 R80, R89 ;  /* 0x0000005900507308 */ /* 0x000fe20000000800 */
[----:B------:R-:W-:Y:S02]  /*5f90*/  FMUL R77, R77, 1.4426950216293334961 ;  /* 0x3fb8aa3b4d4d7820 */ /* 0x000fe40000400000 */
[----:B------:R-:W-:-:S05]  /*5fa0*/  FMUL R32, R32, 1.4426950216293334961 ;  /* 0x3fb8aa3b20207820 */ /* 0x000fca0000400000 */
[----:B------:R0:W-:Y:S02]  /*5fb0*/  MUFU.EX2 R89, R33 ;  /* 0x0000002100597308 */ /* 0x0001e40000000800 */
[----:B0-----:R-:W-:-:S06]  /*5fc0*/  FFMA R33, R73, c[0x0][0x188], -R5 ;  /* 0x0000620049217a23 */ /* 0x001fcc0000000805 */
[----:B------:R0:W-:Y:S01]  /*5fd0*/  MUFU.EX2 R73, R32 ;  /* 0x0000002000497308 */ /* 0x0001e20000000800 */
[----:B------:R-:W-:Y:S02]  /*5fe0*/  FMUL R33, R33, 1.4426950216293334961 ;  /* 0x3fb8aa3b21217820 */ /* 0x000fe40000400000 */
[----:B0-----:R-:W-:-:S05]  /*5ff0*/  FFMA R32, R90, c[0x0][0x188], -R7 ;  /* 0x000062005a207a23 */ /* 0x001fca0000000807 */
[----:B------:R-:W-:Y:S01]  /*6000*/  MUFU.EX2 R72, R77 ;  /* 0x0000004d00487308 */ /* 0x000fe20000000800 */
[----:B------:R-:W-:-:S07]  /*6010*/  FMUL R32, R32, 1.4426950216293334961 ;  /* 0x3fb8aa3b20207820 */ /* 0x000fce0000400000 */
[----:B------:R0:W-:Y:S01]  /*6020*/  MUFU.EX2 R77, R33 ;  /* 0x00000021004d7308 */ /* 0x0001e20000000800 */
[----:B------:R-:W-:Y:S02]  /*6030*/  FADD R195, R196, R195 ;  /* 0x000000c3c4c37221 */ /* 0x000fe40000000000 */
[----:B0-----:R-:W-:-:S05]  /*6040*/  FFMA R33, R91, c[0x0][0x188], -R7 ;  /* 0x000062005b217a23 */ /* 0x001fca0000000807 */
[----:B------:R0:W-:Y:S01]  /*6050*/  MUFU.EX2 R91, R32 ;  /* 0x00000020005b7308 */ /* 0x0001e20000000800 */
[----:B------:R-:W-:Y:S02]  /*6060*/  FMUL R33, R33, 1.4426950216293334961 ;  /* 0x3fb8aa3b21217820 */ /* 0x000fe40000400000 */
[----:B------:R-:W-:Y:S02]  /*6070*/  FADD R199, R199, R195 ;  /* 0x000000c3c7c77221 */ /* 0x000fe40000000000 */
[----:B0-----:R-:W-:-:S03]  /*6080*/  FFMA R32, R82, c[0x0][0x188], -R7 ;  /* 0x0000620052207a23 */ /* 0x001fc60000000807 */
        /* <DEDUP_REMOVED lines=9> */
[----:B------:R-:W-:Y:S02]  /*6120*/  FADD R206, R207, R206 ;  /* 0x000000cecfce7221 */ /* 0x000fe40000000000 */
[----:B------:R-:W-:Y:S02]  /*6130*/  FADD R197, R198, R197 ;  /* 0x000000c5c6c57221 */ /* 0x000fe40000000000 */
[----:B------:R-:W-:Y:S02]  /*6140*/  FADD R184, R184, R199 ;  /* 0x000000c7b8b87221 */ /* 0x000fe40000000000 */
[----:B0-----:R-:W-:Y:S01]  /*6150*/  FMUL R33, R32, 1.4426950216293334961 ;  /* 0x3fb8aa3b20217820 */ /* 0x001fe20000400000 */
[----:B------:R-:W-:Y:S01]  /*6160*/  HMMA.16816.F32 R140, R92, R68, R140 ;  /* 0x000000445c8c723c */ /* 0x000fe2000000188c */
[----:B------:R-:W-:Y:S02]  /*6170*/  FFMA R32, R84, c[0x0][0x188], -R8 ;  /* 0x0000620054207a23 */ /* 0x000fe40000000808 */
[----:B------:R-:W-:Y:S01]  /*6180*/  FADD R209, R209, R206 ;  /* 0x000000ced1d17221 */ /* 0x000fe20000000000 */
[----:B------:R0:W-:Y:S01]  /*6190*/  MUFU.EX2 R84, R33 ;  /* 0x0000002100547308 */ /* 0x0001e20000000800 */
[----:B------:R-:W-:-:S02]  /*61a0*/  FFMA R88, R88, c[0x0][0x188], -R5 ;  /* 0x0000620058587a23 */ /* 0x000fc40000000805 */
[----:B------:R-:W-:Y:S02]  /*61b0*/  FFMA R68, R56, c[0x0][0x188], -R5 ;  /* 0x0000620038447a23 */ /* 0x000fe40000000805 */
[----:B------:R-:W-:Y:S02]  /*61c0*/  FADD R197, R205, R197 ;  /* 0x000000c5cdc57221 */ /* 0x000fe40000000000 */
[----:B------:R-:W-:Y:S02]  /*61d0*/  FADD R186, R186, R184 ;  /* 0x000000b8baba7221 */ /* 0x000fe40000000000 */
[----:B0-----:R-:W-:Y:S02]  /*61e0*/  FFMA R33, R85, c[0x0][0x188], -R8 ;  /* 0x0000620055217a23 */ /* 0x001fe40000000808 */
[----:B------:R-:W-:Y:S02]  /*61f0*/  FFMA R57, R57, c[0x0][0x188], -R5 ;  /* 0x0000620039397a23 */ /* 0x000fe40000000805 */
[----:B------:R-:W-:-:S02]  /*6200*/  FFMA R58, R58, c[0x0][0x188], -R7 ;  /* 0x000062003a3a7a23 */ /* 0x000fc40000000807 */
[----:B------:R-:W-:Y:S02]  /*6210*/  FFMA R59, R59, c[0x0][0x188], -R7 ;  /* 0x000062003b3b7a23 */ /* 0x000fe40000000807 */
[----:B------:R-:W-:Y:S02]  /*6220*/  FADD R209, R210, R209 ;  /* 0x000000d1d2d17221 */ /* 0x000fe40000000000 */
[----:B------:R-:W-:Y:S02]  /*6230*/  FMUL R68, R68, 1.4426950216293334961 ;  /* 0x3fb8aa3b44447820 */ /* 0x000fe40000400000 */
[----:B------:R-:W-:Y:S02]  /*6240*/  FMUL R88, R88, 1.4426950216293334961 ;  /* 0x3fb8aa3b58587820 */ /* 0x000fe40000400000 */
[----:B------:R-:W-:Y:S02]  /*6250*/  FMUL R32, R32, 1.4426950216293334961 ;  /* 0x3fb8aa3b20207820 */ /* 0x000fe40000400000 */
[----:B------:R-:W-:-:S02]  /*6260*/  FMUL R33, R33, 1.4426950216293334961 ;  /* 0x3fb8aa3b21217820 */ /* 0x000fc40000400000 */
[----:B------:R-:W-:Y:S02]  /*6270*/  FADD R204, R204, R197 ;  /* 0x000000c5cccc7221 */ /* 0x000fe40000000000 */
[----:B------:R-:W-:Y:S02]  /*6280*/  FADD R186, R187, R186 ;  /* 0x000000babbba7221 */ /* 0x000fe40000000000 */
[----:B------:R-:W-:Y:S02]  /*6290*/  FMUL R57, R57, 1.4426950216293334961 ;  /* 0x3fb8aa3b39397820 */ /* 0x000fe40000400000 */
[----:B------:R-:W-:Y:S02]  /*62a0*/  FMUL R58, R58, 1.4426950216293334961 ;  /* 0x3fb8aa3b3a3a7820 */ /* 0x000fe40000400000 */
[----:B------:R-:W-:Y:S01]  /*62b0*/  FMUL R59, R59, 1.4426950216293334961 ;  /* 0x3fb8aa3b3b3b7820 */ /* 0x000fe20000400000 */
[----:B------:R0:W-:Y:S01]  /*62c0*/  MUFU.EX2 R85, R32 ;  /* 0x0000002000557308 */ /* 0x0001e20000000800 */
[----:B------:R-:W-:-:S02]  /*62d0*/  FADD R209, R189, R209 ;  /* 0x000000d1bdd17221 */ /* 0x000fc40000000000 */
[----:B------:R-:W-:Y:S02]  /*62e0*/  FFMA R40, R40, c[0x0][0x188], -R5 ;  /* 0x0000620028287a23 */ /* 0x000fe40000000805 */
[----:B------:R-:W-:-:S03]  /*62f0*/  FADD R204, R174, R204 ;  /* 0x000000ccaecc7221 */ /* 0x000fc60000000000 */
[----:B------:R1:W-:Y:S01]  /*6300*/  MUFU.EX2 R138, R33 ;  /* 0x00000021008a7308 */ /* 0x0003e20000000800 */
[----:B0-----:R-:W-:Y:S02]  /*6310*/  FADD R32, R170, R24 ;  /* 0x00000018aa207221 */ /* 0x001fe40000000000 */
[--C-:B------:R-:W-:Y:S02]  /*6320*/  FFMA R48, R48, c[0x0][0x188], -R8.reuse ;  /* 0x0000620030307a23 */ /* 0x100fe40000000808 */
[----:B------:R-:W-:Y:S02]  /*6330*/  FFMA R49, R49, c[0x0][0x188], -R8 ;  /* 0x0000620031317a23 */ /* 0x000fe40000000808 */
[--C-:B------:R-:W-:Y:S01]  /*6340*/  FFMA R24, R87, c[0x0][0x188], -R9.reuse ;  /* 0x0000620057187a23 */ /* 0x100fe20000000809 */
[----:B------:R-:W-:Y:S01]  /*6350*/  MUFU.EX2 R68, R68 ;  /* 0x0000004400447308 */ /* 0x000fe20000000800 */
[----:B-1----:R-:W-:Y:S02]  /*6360*/  FADD R33, R26, R186 ;  /* 0x000000ba1a217221 */ /* 0x002fe40000000000 */
[----:B------:R-:W-:-:S02]  /*6370*/  FFMA R26, R86, c[0x0][0x188], -R9 ;  /* 0x00006200561a7a23 */ /* 0x000fc40000000809 */
[--C-:B------:R-:W-:Y:S02]  /*6380*/  FFMA R50, R50, c[0x0][0x188], -R9.reuse ;  /* 0x0000620032327a23 */ /* 0x100fe40000000809 */
[----:B------:R-:W-:Y:S01]  /*6390*/  FFMA R51, R51, c[0x0][0x188], -R9 ;  /* 0x0000620033337a23 */ /* 0x000fe20000000809 */
[----:B------:R-:W0:Y:S01]  /*63a0*/  MUFU.EX2 R69, R57 ;  /* 0x0000003900457308 */ /* 0x000e220000000800 */
[----:B------:R-:W-:Y:S02]  /*63b0*/  FADD R209, R188, R209 ;  /* 0x000000d1bcd17221 */ /* 0x000fe40000000000 */
[----:B------:R-:W-:Y:S02]  /*63c0*/  FMUL R40, R40, 1.4426950216293334961 ;  /* 0x3fb8aa3b28287820 */ /* 0x000fe40000400000 */
[----:B------:R-:W-:-:S03]  /*63d0*/  FADD R173, R173, R204 ;  /* 0x000000ccadad7221 */ /* 0x000fc60000000000 */
[----:B------:R-:W1:Y:S01]  /*63e0*/  MUFU.EX2 R88, R88 ;  /* 0x0000005800587308 */ /* 0x000e620000000800 */
[----:B------:R-:W-:Y:S01]  /*63f0*/  FMUL R48, R48, 1.4426950216293334961 ;  /* 0x3fb8aa3b30307820 */ /* 0x000fe20000400000 */
[----:B------:R-:W-:Y:S01]  /*6400*/  HMMA.16816.F32 R152, R92, R96, R152 ;  /* 0x000000605c98723c */ /* 0x000fe20000001898 */
[----:B------:R-:W-:-:S05]  /*6410*/  FMUL R49, R49, 1.4426950216293334961 ;  /* 0x3fb8aa3b31317820 */ /* 0x000fca0000400000 */
[----:B------:R-:W-:Y:S01]  /*6420*/  MUFU.EX2 R115, R58 ;  /* 0x0000003a00737308 */ /* 0x000fe20000000800 */
[----:B------:R-:W-:Y:S02]  /*6430*/  FMUL R26, R26, 1.4426950216293334961 ;  /* 0x3fb8aa3b1a1a7820 */ /* 0x000fe40000400000 */
[----:B------:R-:W-:-:S05]  /*6440*/  FMUL R24, R24, 1.4426950216293334961 ;  /* 0x3fb8aa3b18187820 */ /* 0x000fca0000400000 */
[----:B------:R2:W3:Y:S01]  /*6450*/  MUFU.EX2 R90, R59 ;  /* 0x0000003b005a7308 */ /* 0x0004e20000000800 */
[----:B------:R-:W-:Y:S02]  /*6460*/  FMUL R50, R50, 1.4426950216293334961 ;  /* 0x3fb8aa3b32327820 */ /* 0x000fe40000400000 */
[----:B------:R-:W-:Y:S02]  /*6470*/  FMUL R51, R51, 1.4426950216293334961 ;  /* 0x3fb8aa3b33337820 */ /* 0x000fe40000400000 */
[----:B------:R-:W-:Y:S01]  /*6480*/  FADD R209, R191, R209 ;  /* 0x000000d1bfd17221 */ /* 0x000fe20000000000 */
[----:B------:R-:W-:Y:S01]  /*6490*/  HMMA.16816.F32 R164, R92, R100, R164 ;  /* 0x000000645ca4723c */ /* 0x000fe200000018a4 */
[----:B------:R-:W-:Y:S01]  /*64a0*/  FADD R173, R178, R173 ;  /* 0x000000adb2ad7221 */ /* 0x000fe20000000000 */
[----:B------:R4:W-:Y:S01]  /*64b0*/  MUFU.EX2 R96, R40 ;  /* 0x0000002800607308 */ /* 0x0009e20000000800 */
[----:B------:R-:W-:Y:S01]  /*64c0*/  FADD R209, R190, R209 ;  /* 0x000000d1bed17221 */ /* 0x000fe20000000000 */
[----:B--2---:R-:W-:Y:S01]  /*64d0*/  LDSM.16.M88.4 R56, [R183+0x3880] ;  /* 0x00388000b738783b */ /* 0x004fe20000000200 */
[----:B------:R-:W-:-:S02]  /*64e0*/  FFMA R41, R41, c[0x0][0x188], -R5 ;  /* 0x0000620029297a23 */ /* 0x000fc40000000805 */
[----:B------:R-:W-:-:S03]  /*64f0*/  FADD R173, R177, R173 ;  /* 0x000000adb1ad7221 */ /* 0x000fc60000000000 */
[----:B------:R-:W-:Y:S01]  /*6500*/  MUFU.EX2 R139, R48 ;  /* 0x00000030008b7308 */ /* 0x000fe20000000800 */
[----:B----4-:R-:W-:Y:S02]  /*6510*/  FFMA R40, R79, c[0x0][0x188], -R7 ;  /* 0x000062004f287a23 */ /* 0x010fe40000000807 */
[----:B------:R-:W-:-:S05]  /*6520*/  FADD R209, R176, R209 ;  /* 0x000000d1b0d17221 */ /* 0x000fca0000000000 */
[----:B------:R-:W-:Y:S01]  /*6530*/  MUFU.EX2 R86, R49 ;  /* 0x0000003100567308 */ /* 0x000fe20000000800 */
[----:B------:R-:W-:-:S07]  /*6540*/  FMUL R41, R41, 1.4426950216293334961 ;  /* 0x3fb8aa3b29297820 */ /* 0x000fce0000400000 */
[----:B------:R-:W-:Y:S01]  /*6550*/  MUFU.EX2 R87, R26 ;  /* 0x0000001a00577308 */ /* 0x000fe20000000800 */
[----:B------:R-:W-:-:S07]  /*6560*/  FADD R157, R157, R173 ;  /* 0x000000ad9d9d7221 */ /* 0x000fce0000000000 */
[----:B------:R0:W2:Y:S01]  /*6570*/  MUFU.EX2 R93, R24 ;  /* 0x00000018005d7308 */ /* 0x0000a20000000800 */
[----:B------:R-:W-:-:S07]  /*6580*/  FADD R33, R27, R33 ;  /* 0x000000211b217221 */ /* 0x000fce0000000000 */
[----:B------:R-:W-:Y:S01]  /*6590*/  MUFU.EX2 R92, R50 ;  /* 0x00000032005c7308 */ /* 0x000fe20000000800 */
[----:B------:R-:W-:-:S07]  /*65a0*/  FADD R32, R25, R32 ;  /* 0x0000002019207221 */ /* 0x000fce0000000000 */
[----:B------:R-:W4:Y:S01]  /*65b0*/  MUFU.EX2 R79, R51 ;  /* 0x00000033004f7308 */ /* 0x000f220000000800 */
[----:B0-----:R-:W-:Y:S01]  /*65c0*/  F2FP.PACK_AB R24, R69, R68 ;  /* 0x000000444518723e */ /* 0x001fe200000000ff */
[----:B------:R-:W-:Y:S01]  /*65d0*/  FMUL R48, R40, 1.4426950216293334961 ;  /* 0x3fb8aa3b28307820 */ /* 0x000fe20000400000 */
[----:B-1----:R-:W-:Y:S01]  /*65e0*/  F2FP.PACK_AB R26, R80, R88 ;  /* 0x00000058501a723e */ /* 0x002fe200000000ff */
[----:B------:R-:W-:Y:S01]  /*65f0*/  FADD R209, R175, R209 ;  /* 0x000000d1afd17221 */ /* 0x000fe20000000000 */
[----:B---3--:R-:W-:Y:S02]  /*6600*/  F2FP.PACK_AB R25, R90, R115 ;  /* 0x000000735a19723e */ /* 0x008fe400000000ff */
[----:B------:R-:W-:Y:S01]  /*6610*/  F2FP.PACK_AB R27, R82, R91 ;  /* 0x0000005b521b723e */ /* 0x000fe200000000ff */
[----:B------:R0:W-:Y:S01]  /*6620*/  MUFU.EX2 R97, R41 ;  /* 0x0000002900617308 */ /* 0x0001e20000000800 */
[----:B------:R-:W-:Y:S02]  /*6630*/  FADD R157, R158, R157 ;  /* 0x0000009d9e9d7221 */ /* 0x000fe40000000000 */
[----:B------:R-:W-:-:S02]  /*6640*/  FADD R169, R169, R209 ;  /* 0x000000d1a9a97221 */ /* 0x000fc40000000000 */
[----:B------:R-:W-:Y:S01]  /*6650*/  FFMA R40, R75, c[0x0][0x188], -R7 ;  /* 0x000062004b287a23 */ /* 0x000fe20000000807 */
[C---:B------:R-:W-:Y:S01]  /*6660*/  HMMA.16816.F32 R120, R24.reuse, R34, R120 ;  /* 0x000000221878723c */ /* 0x040fe20000001878 */
[----:B------:R-:W-:Y:S02]  /*6670*/  FADD R33, R172, R33 ;  /* 0x00000021ac217221 */ /* 0x000fe40000000000 */
[----:B0-----:R-:W-:Y:S02]  /*6680*/  FFMA R41, R74, c[0x0][0x188], -R7 ;  /* 0x000062004a297a23 */ /* 0x001fe40000000807 */
[----:B------:R0:W-:Y:S01]  /*6690*/  MUFU.EX2 R74, R48 ;  /* 0x00000030004a7308 */ /* 0x0001e20000000800 */
[----:B------:R-:W-:Y:S02]  /*66a0*/  FADD R157, R168, R157 ;  /* 0x0000009da89d7221 */ /* 0x000fe40000000000 */
[----:B------:R-:W-:Y:S01]  /*66b0*/  HMMA.16816.F32 R124, R24, R70, R124 ;  /* 0x00000046187c723c */ /* 0x000fe2000000187c */
[----:B------:R-:W-:-:S02]  /*66c0*/  FADD R28, R28, R32 ;  /* 0x000000201c1c7221 */ /* 0x000fc40000000000 */
[----:B------:R-:W-:Y:S02]  /*66d0*/  FADD R169, R156, R169 ;  /* 0x000000a99ca97221 */ /* 0x000fe40000000000 */
[----:B0-----:R-:W-:-:S03]  /*66e0*/  FFMA R48, R43, c[0x0][0x188], -R7 ;  /* 0x000062002b307a23 */ /* 0x001fc60000000807 */
[----:B------:R-:W-:Y:S01]  /*66f0*/  HMMA.16816.F32 R148, R24, R98, R148 ;  /* 0x000000621894723c */ /* 0x000fe20000001894 */
[----:B------:R-:W-:Y:S02]  /*6700*/  FMUL R41, R41, 1.4426950216293334961 ;  /* 0x3fb8aa3b29297820 */ /* 0x000fe40000400000 */
[----:B------:R-:W-:Y:S02]  /*6710*/  FADD R171, R171, R33 ;  /* 0x00000021abab7221 */ /* 0x000fe40000000000 */
[----:B------:R-:W-:-:S03]  /*6720*/  FMUL R40, R40, 1.4426950216293334961 ;  /* 0x3fb8aa3b28287820 */ /* 0x000fc60000400000 */
[----:B------:R-:W-:Y:S01]  /*6730*/  HMMA.16816.F32 R160, R24, R102, R160 ;  /* 0x0000006618a0723c */ /* 0x000fe200000018a0 */
[----:B------:R-:W-:Y:S02]  /*6740*/  FMUL R48, R48, 1.4426950216293334961 ;  /* 0x3fb8aa3b30307820 */ /* 0x000fe40000400000 */
[----:B------:R-:W-:-:S04]  /*6750*/  FADD R159, R159, R157 ;  /* 0x0000009d9f9f7221 */ /* 0x000fc80000000000 */
[----:B------:R-:W-:Y:S02]  /*6760*/  F2FP.PACK_AB R24, R138, R85 ;  /* 0x000000558a18723e */ /* 0x000fe400000000ff */
[----:B--2---:R-:W-:Y:S02]  /*6770*/  F2FP.PACK_AB R25, R93, R87 ;  /* 0x000000575d19723e */ /* 0x004fe400000000ff */
[----:B------:R-:W-:Y:S02]  /*6780*/  F2FP.PACK_AB R26, R86, R139 ;  /* 0x0000008b561a723e */ /* 0x000fe400000000ff */
[----:B----4-:R-:W-:Y:S01]  /*6790*/  F2FP.PACK_AB R27, R79, R92 ;  /* 0x0000005c4f1b723e */ /* 0x010fe200000000ff */
[----:B------:R-:W-:Y:S02]  /*67a0*/  FADD R28, R29, R28 ;  /* 0x0000001c1d1c7221 */ /* 0x000fe40000000000 */
[----:B------:R-:W-:Y:S01]  /*67b0*/  FADD R169, R108, R169 ;  /* 0x000000a96ca97221 */ /* 0x000fe20000000000 */
[----:B------:R-:W-:Y:S01]  /*67c0*/  MUFU.EX2 R75, R41 ;  /* 0x00000029004b7308 */ /* 0x000fe20000000800 */
[----:B------:R-:W-:-:S02]  /*67d0*/  FADD R171, R31, R171 ;  /* 0x000000ab1fab7221 */ /* 0x000fc40000000000 */
[----:B------:R-:W-:Y:S01]  /*67e0*/  FFMA R29, R60, c[0x0][0x188], -R8 ;  /* 0x000062003c1d7a23 */ /* 0x000fe20000000808 */
[----:B------:R-:W-:Y:S01]  /*67f0*/  HMMA.16816.F32 R132, R24, R34, R132 ;  /* 0x000000221884723c */ /* 0x000fe20000001884 */
[----:B------:R-:W-:Y:S01]  /*6800*/  FFMA R95, R42, c[0x0][0x188], -R7 ;  /* 0x000062002a5f7a23 */ /* 0x000fe20000000807 */
[----:B------:R-:W-:Y:S01]  /*6810*/  LDSM.16.M88.4 R32, [R183+0x2880] ;  /* 0x00288000b720783b */ /* 0x000fe20000000200 */
[----:B------:R-:W-:Y:S01]  /*6820*/  FADD R159, R128, R159 ;  /* 0x0000009f809f7221 */ /* 0x000fe20000000000 */
[----:B------:R0:W-:Y:S01]  /*6830*/  MUFU.EX2 R94, R40 ;  /* 0x00000028005e7308 */ /* 0x0001e20000000800 */
[----:B------:R-:W-:Y:S02]  /*6840*/  FADD R169, R109, R169 ;  /* 0x000000a96da97221 */ /* 0x000fe40000000000 */
[----:B------:R-:W-:-:S05]  /*6850*/  FADD R45, R45, R171 ;  /* 0x000000ab2d2d7221 */ /* 0x000fca0000000000 */
[----:B------:R1:W-:Y:S01]  /*6860*/  MUFU.EX2 R60, R48 ;  /* 0x00000030003c7308 */ /* 0x0003e20000000800 */
[----:B0-----:R-:W0:Y:S01]  /*6870*/  LDSM.16.M88.4 R40, [R183+0x2080] ;  /* 0x00208000b728783b */ /* 0x001e220000000200 */
[----:B------:R-:W-:Y:S02]  /*6880*/  FADD R129, R129, R159 ;  /* 0x0000009f81817221 */ /* 0x000fe40000000000 */
[----:B------:R-:W-:Y:S01]  /*6890*/  FADD R28, R44, R28 ;  /* 0x0000001c2c1c7221 */ /* 0x000fe20000000000 */
[----:B-1----:R-:W1:Y:S01]  /*68a0*/  LDSM.16.M88.4 R48, [R183+0x3080] ;  /* 0x00308000b730783b */ /* 0x002e620000000200 */
[----:B------:R-:W-:Y:S02]  /*68b0*/  FADD R169, R110, R169 ;  /* 0x000000a96ea97221 */ /* 0x000fe40000000000 */
[----:B------:R-:W-:Y:S02]  /*68c0*/  FADD R45, R46, R45 ;  /* 0x0000002d2e2d7221 */ /* 0x000fe40000000000 */
[----:B------:R-:W-:-:S02]  /*68d0*/  FFMA R76, R76, c[0x0][0x188], -R5 ;  /* 0x000062004c4c7a23 */ /* 0x000fc40000000805 */
[----:B------:R-:W-:Y:S02]  /*68e0*/  FADD R31, R136, R129 ;  /* 0x00000081881f7221 */ /* 0x000fe40000000000 */
[----:B------:R-:W-:Y:S02]  /*68f0*/  FADD R28, R30, R28 ;  /* 0x0000001c1e1c7221 */ /* 0x000fe40000000000 */
[----:B------:R-:W-:Y:S02]  /*6900*/  FADD R169, R111, R169 ;  /* 0x000000a96fa97221 */ /* 0x000fe40000000000 */
[----:B------:R-:W-:Y:S02]  /*6910*/  FADD R45, R47, R45 ;  /* 0x0000002d2f2d7221 */ /* 0x000fe40000000000 */
[----:B------:R-:W-:Y:S02]  /*6920*/  FMUL R76, R76, 1.4426950216293334961 ;  /* 0x3fb8aa3b4c4c7820 */ /* 0x000fe40000400000 */
[----:B------:R-:W-:-:S02]  /*6930*/  FADD R31, R21, R31 ;  /* 0x0000001f151f7221 */ /* 0x000fc40000000000 */
[----:B------:R-:W-:Y:S02]  /*6940*/  FADD R28, R22, R28 ;  /* 0x0000001c161c7221 */ /* 0x000fe40000000000 */
[----:B------:R-:W-:Y:S02]  /*6950*/  FADD R169, R23, R169 ;  /* 0x000000a917a97221 */ /* 0x000fe40000000000 */
[----:B------:R-:W-:Y:S02]  /*6960*/  FADD R45, R119, R45 ;  /* 0x0000002d772d7221 */ /* 0x000fe40000000000 */
[----:B------:R-:W-:Y:S02]  /*6970*/  FADD R114, R114, R31 ;  /* 0x0000001f72727221 */ /* 0x000fe40000000000 */
[----:B------:R-:W-:Y:S01]  /*6980*/  FADD R28, R116, R28 ;  /* 0x0000001c741c7221 */ /* 0x000fe20000000000 */
[----:B------:R-:W2:Y:S01]  /*6990*/  MUFU.EX2 R76, R76 ;  /* 0x0000004c004c7308 */ /* 0x000ea20000000800 */
[----:B------:R-:W-:-:S02]  /*69a0*/  FADD R169, R104, R169 ;  /* 0x000000a968a97221 */ /* 0x000fc40000000000 */
[----:B------:R-:W-:Y:S02]  /*69b0*/  FADD R45, R130, R45 ;  /* 0x0000002d822d7221 */ /* 0x000fe40000000000 */
[----:B------:R-:W-:Y:S02]  /*69c0*/  FADD R113, R113, R114 ;  /* 0x0000007271717221 */ /* 0x000fe40000000000 */
[----:B------:R-:W-:Y:S02]  /*69d0*/  FADD R28, R117, R28 ;  /* 0x0000001c751c7221 */ /* 0x000fe40000000000 */
[----:B------:R-:W-:Y:S02]  /*69e0*/  FMUL R29, R29, 1.4426950216293334961 ;  /* 0x3fb8aa3b1d1d7820 */ /* 0x000fe40000400000 */
[----:B------:R-:W-:Y:S02]  /*69f0*/  FFMA R62, R62, c[0x0][0x188], -R9 ;  /* 0x000062003e3e7a23 */ /* 0x000fe40000000809 */
[----:B------:R-:W-:-:S02]  /*6a00*/  FADD R169, R105, R169 ;  /* 0x000000a969a97221 */ /* 0x000fc40000000000 */
[----:B------:R-:W-:Y:S02]  /*6a10*/  FFMA R61, R61, c[0x0][0x188], -R8 ;  /* 0x000062003d3d7a23 */ /* 0x000fe40000000808 */
[----:B------:R-:W-:Y:S01]  /*6a20*/  FADD R45, R131, R45 ;  /* 0x0000002d832d7221 */ /* 0x000fe20000000000 */
[----:B------:R3:W4:Y:S01]  /*6a30*/  MUFU.EX2 R21, R29 ;  /* 0x0000001d00157308 */ /* 0x0007220000000800 */
[----:B------:R-:W-:Y:S02]  /*6a40*/  FADD R113, R112, R113 ;  /* 0x0000007170717221 */ /* 0x000fe40000000000 */
[----:B------:R-:W-:Y:S02]  /*6a50*/  FADD R28, R118, R28 ;  /* 0x0000001c761c7221 */ /* 0x000fe40000000000 */
[----:B------:R-:W-:Y:S02]  /*6a60*/  FFMA R63, R63, c[0x0][0x188], -R9 ;  /* 0x000062003f3f7a23 */ /* 0x000fe40000000809 */
[----:B------:R-:W-:-:S02]  /*6a70*/  FADD R169, R106, R169 ;  /* 0x000000a96aa97221 */ /* 0x000fc40000000000 */
[----:B---3--:R-:W-:Y:S02]  /*6a80*/  FMUL R29, R62, 1.4426950216293334961 ;  /* 0x3fb8aa3b3e1d7820 */ /* 0x008fe40000400000 */
[----:B------:R-:W-:Y:S02]  /*6a90*/  FMUL R31, R61, 1.4426950216293334961 ;  /* 0x3fb8aa3b3d1f7820 */ /* 0x000fe40000400000 */
[----:B------:R-:W-:Y:S02]  /*6aa0*/  FADD R45, R137, R45 ;  /* 0x0000002d892d7221 */ /* 0x000fe40000000000 */
[----:B------:R-:W-:Y:S02]  /*6ab0*/  FADD R113, R107, R113 ;  /* 0x000000716b717221 */ /* 0x000fe40000000000 */
[----:B------:R-:W-:Y:S02]  /*6ac0*/  FFMA R64, R64, c[0x0][0x188], -R8 ;  /* 0x0000620040407a23 */ /* 0x000fe40000000808 */
[----:B------:R-:W-:-:S02]  /*6ad0*/  FADD R28, R68, R28 ;  /* 0x0000001c441c7221 */ /* 0x000fc40000000000 */
[--C-:B------:R-:W-:Y:S02]  /*6ae0*/  FFMA R66, R66, c[0x0][0x188], -R9.reuse ;  /* 0x0000620042427a23 */ /* 0x100fe40000000809 */
[----:B------:R-:W-:Y:S02]  /*6af0*/  FFMA R67, R67, c[0x0][0x188], -R9 ;  /* 0x0000620043437a23 */ /* 0x000fe40000000809 */
[----:B------:R-:W-:Y:S02]  /*6b00*/  FMUL R61, R63, 1.4426950216293334961 ;  /* 0x3fb8aa3b3f3d7820 */ /* 0x000fe40000400000 */
[----:B------:R-:W-:Y:S01]  /*6b10*/  FADD R169, R85, R169 ;  /* 0x000000a955a97221 */ /* 0x000fe20000000000 */
[----:B------:R-:W3:Y:S01]  /*6b20*/  MUFU.EX2 R29, R29 ;  /* 0x0000001d001d7308 */ /* 0x000ee20000000800 */
[----:B------:R-:W-:Y:S01]  /*6b30*/  FADD R45, R115, R45 ;  /* 0x0000002d732d7221 */ /* 0x000fe20000000000 */
[----:B------:R-:W-:Y:S01]  /*6b40*/  HMMA.16816.F32 R140, R24, R70, R140 ;  /* 0x00000046188c723c */ /* 0x000fe2000000188c */
[----:B------:R-:W-:-:S02]  /*6b50*/  FADD R113, R87, R113 ;  /* 0x0000007157717221 */ /* 0x000fc40000000000 */
[----:B------:R-:W-:Y:S02]  /*6b60*/  FMUL R62, R64, 1.4426950216293334961 ;  /* 0x3fb8aa3b403e7820 */ /* 0x000fe40000400000 */
[----:B------:R-:W-:Y:S01]  /*6b70*/  FFMA R65, R65, c[0x0][0x188], -R8 ;  /* 0x0000620041417a23 */ /* 0x000fe20000000808 */
[----:B------:R-:W5:Y:S01]  /*6b80*/  MUFU.EX2 R31, R31 ;  /* 0x0000001f001f7308 */ /* 0x000f620000000800 */
[----:B------:R-:W-:Y:S01]  /*6b90*/  FADD R28, R69, R28 ;  /* 0x0000001c451c7221 */ /* 0x000fe20000000000 */
[----:B------:R-:W-:Y:S01]  /*6ba0*/  HMMA.16816.F32 R152, R24, R98, R152 ;  /* 0x000000621898723c */ /* 0x000fe20000001898 */
[----:B------:R-:W-:Y:S02]  /*6bb0*/  FMUL R66, R66, 1.4426950216293334961 ;  /* 0x3fb8aa3b42427820 */ /* 0x000fe40000400000 */
[----:B------:R-:W-:Y:S02]  /*6bc0*/  FMUL R67, R67, 1.4426950216293334961 ;  /* 0x3fb8aa3b43437820 */ /* 0x000fe40000400000 */
[----:B------:R-:W-:-:S03]  /*6bd0*/  FADD R169, R138, R169 ;  /* 0x000000a98aa97221 */ /* 0x000fc60000000000 */
[----:B------:R-:W-:Y:S01]  /*6be0*/  HMMA.16816.F32 R164, R24, R102, R164 ;  /* 0x0000006618a4723c */ /* 0x000fe200000018a4 */
[----:B------:R-:W-:Y:S01]  /*6bf0*/  FADD R45, R90, R45 ;  /* 0x0000002d5a2d7221 */ /* 0x000fe20000000000 */
[----:B------:R-:W0:Y:S01]  /*6c00*/  MUFU.EX2 R61, R61 ;  /* 0x0000003d003d7308 */ /* 0x000e220000000800 */
[----:B------:R-:W-:Y:S02]  /*6c10*/  FADD R113, R93, R113 ;  /* 0x000000715d717221 */ /* 0x000fe40000000000 */
[----:B------:R-:W-:Y:S02]  /*6c20*/  FMUL R65, R65, 1.4426950216293334961 ;  /* 0x3fb8aa3b41417820 */ /* 0x000fe40000400000 */
[----:B------:R-:W-:Y:S02]  /*6c30*/  F2FP.PACK_AB R24, R89, R81 ;  /* 0x000000515918723e */ /* 0x000fe400000000ff */
[----:B--2---:R-:W-:Y:S02]  /*6c40*/  F2FP.PACK_AB R26, R72, R76 ;  /* 0x0000004c481a723e */ /* 0x004fe400000000ff */
[----:B------:R-:W-:-:S02]  /*6c50*/  F2FP.PACK_AB R25, R78, R83 ;  /* 0x000000534e19723e */ /* 0x000fc400000000ff */
[----:B------:R-:W-:Y:S01]  /*6c60*/  F2FP.PACK_AB R27, R74, R84 ;  /* 0x000000544a1b723e */ /* 0x000fe200000000ff */
[----:B------:R-:W-:Y:S01]  /*6c70*/  FADD R28, R88, R28 ;  /* 0x0000001c581c7221 */ /* 0x000fe20000000000 */
[----:B------:R-:W2:Y:S01]  /*6c80*/  MUFU.EX2 R62, R62 ;  /* 0x0000003e003e7308 */ /* 0x000ea20000000800 */
[----:B------:R-:W-:Y:S02]  /*6c90*/  FFMA R64, R36, c[0x0][0x188], -R8 ;  /* 0x0000620024407a23 */ /* 0x000fe40000000808 */
[----:B------:R-:W-:Y:S02]  /*6ca0*/  FFMA R38, R38, c[0x0][0x188], -R9 ;  /* 0x0000620026267a23 */ /* 0x000fe40000000809 */
[----:B------:R-:W-:Y:S02]  /*6cb0*/  FADD R169, R139, R169 ;  /* 0x000000a98ba97221 */ /* 0x000fe40000000000 */
[----:B------:R-:W-:Y:S01]  /*6cc0*/  FADD R45, R91, R45 ;  /* 0x0000002d5b2d7221 */ /* 0x000fe20000000000 */
[----:B------:R-:W-:Y:S01]  /*6cd0*/  MUFU.EX2 R66, R66 ;  /* 0x0000004200427308 */ /* 0x000fe20000000800 */
[----:B------:R-:W-:Y:S01]  /*6ce0*/  FADD R113, R92, R113 ;  /* 0x000000715c717221 */ /* 0x000fe20000000000 */
[----:B0-----:R-:W-:Y:S01]  /*6cf0*/  HMMA.16816.F32 R120, R24, R40, R120 ;  /* 0x000000281878723c */ /* 0x001fe20000001878 */
[----:B------:R-:W-:-:S02]  /*6d00*/  FADD R28, R80, R28 ;  /* 0x0000001c501c7221 */ /* 0x000fc40000000000 */
[----:B------:R-:W-:-:S03]  /*6d10*/  FFMA R37, R37, c[0x0][0x188], -R8 ;  /* 0x0000620025257a23 */ /* 0x000fc60000000808 */
[----:B------:R-:W0:Y:S01]  /*6d20*/  MUFU.EX2 R67, R67 ;  /* 0x0000004300437308 */ /* 0x000e220000000800 */
[----:B------:R-:W-:Y:S01]  /*6d30*/  FFMA R39, R39, c[0x0][0x188], -R9 ;  /* 0x0000620027277a23 */ /* 0x000fe20000000809 */
[----:B------:R-:W-:Y:S01]  /*6d40*/  HMMA.16816.F32 R124, R24, R32, R124 ;  /* 0x00000020187c723c */ /* 0x000fe2000000187c */
[----:B------:R-:W-:Y:S02]  /*6d50*/  FMUL R23, R38, 1.4426950216293334961 ;  /* 0x3fb8aa3b26177820 */ /* 0x000fe40000400000 */
[----:B------:R-:W-:-:S03]  /*6d60*/  FADD R86, R86, R169 ;  /* 0x000000a956567221 */ /* 0x000fc60000000000 */
[----:B------:R-:W0:Y:S02]  /*6d70*/  MUFU.EX2 R36, R65 ;  /* 0x0000004100247308 */ /* 0x000e240000000800 */
[----:B-1----:R-:W-:Y:S01]  /*6d80*/  HMMA.16816.F32 R148, R24, R48, R148 ;  /* 0x000000301894723c */ /* 0x002fe20000001894 */
[----:B------:R-:W-:Y:S02]  /*6d90*/  FADD R82, R82, R45 ;  /* 0x0000002d52527221 */ /* 0x000fe40000000000 */
[----:B------:R-:W-:Y:S02]  /*6da0*/  FADD R113, R79, R113 ;  /* 0x000000714f717221 */ /* 0x000fe40000000000 */
[----:B------:R-:W-:-:S03]  /*6db0*/  FADD R28, R81, R28 ;  /* 0x0000001c511c7221 */ /* 0x000fc60000000000 */
[----:B------:R-:W-:Y:S01]  /*6dc0*/  HMMA.16816.F32 R160, R24, R56, R160 ;  /* 0x0000003818a0723c */ /* 0x000fe200000018a0 */
[----:B------:R-:W-:Y:S02]  /*6dd0*/  FFMA R52, R52, c[0x0][0x188], -R8 ;  /* 0x0000620034347a23 */ /* 0x000fe40000000808 */
[----:B----4-:R-:W-:-:S04]  /*6de0*/  FADD R86, R21, R86 ;  /* 0x0000005615567221 */ /* 0x010fc80000000000 */
[----:B------:R-:W-:Y:S02]  /*6df0*/  FMUL R24, R64, 1.4426950216293334961 ;  /* 0x3fb8aa3b40187820 */ /* 0x000fe40000400000 */
[----:B------:R-:W-:Y:S02]  /*6e00*/  FMUL R25, R37, 1.4426950216293334961 ;  /* 0x3fb8aa3b25197820 */ /* 0x000fe40000400000 */
[----:B------:R-:W-:Y:S01]  /*6e10*/  FMUL R27, R39, 1.4426950216293334961 ;  /* 0x3fb8aa3b271b7820 */ /* 0x000fe20000400000 */
[----:B------:R-:W-:Y:S01]  /*6e20*/  MUFU.EX2 R23, R23 ;  /* 0x0000001700177308 */ /* 0x000fe20000000800 */
[----:B------:R-:W-:Y:S02]  /*6e30*/  FADD R83, R83, R82 ;  /* 0x0000005253537221 */ /* 0x000fe40000000000 */
[----:B---3--:R-:W-:Y:S02]  /*6e40*/  FADD R63, R29, R113 ;  /* 0x000000711d3f7221 */ /* 0x008fe40000000000 */
[----:B------:R-:W-:-:S02]  /*6e50*/  FFMA R54, R54, c[0x0][0x188], -R9 ;  /* 0x0000620036367a23 */ /* 0x000fc40000000809 */
[----:B------:R-:W-:Y:S01]  /*6e60*/  FADD R89, R89, R28 ;  /* 0x0000001c59597221 */ /* 0x000fe20000000000 */
[----:B------:R-:W1:Y:S01]  /*6e70*/  MUFU.EX2 R24, R24 ;  /* 0x0000001800187308 */ /* 0x000e620000000800 */
[----:B------:R-:W-:Y:S01]  /*6e80*/  FMUL R95, R95, 1.4426950216293334961 ;  /* 0x3fb8aa3b5f5f7820 */ /* 0x000fe20000400000 */
[----:B-----5:R-:W-:Y:S01]  /*6e90*/  F2FP.PACK_AB R28, R31, R21 ;  /* 0x000000151f1c723e */ /* 0x020fe200000000ff */
[----:B------:R-:W-:Y:S02]  /*6ea0*/  FFMA R53, R53, c[0x0][0x188], -R8 ;  /* 0x0000620035357a23 */ /* 0x000fe40000000808 */
[----:B------:R-:W-:Y:S02]  /*6eb0*/  FMUL R26, R52, 1.4426950216293334961 ;  /* 0x3fb8aa3b341a7820 */ /* 0x000fe40000400000 */
[----:B------:R-:W-:Y:S01]  /*6ec0*/  FADD R31, R31, R86 ;  /* 0x000000561f1f7221 */ /* 0x000fe20000000000 */
[----:B------:R-:W3:Y:S01]  /*6ed0*/  MUFU.EX2 R25, R25 ;  /* 0x0000001900197308 */ /* 0x000ee20000000800 */
[----:B------:R-:W-:-:S02]  /*6ee0*/  FADD R83, R78, R83 ;  /* 0x000000534e537221 */ /* 0x000fc40000000000 */
[----:B------:R-:W-:Y:S02]  /*6ef0*/  FADD R63, R61, R63 ;  /* 0x0000003f3d3f7221 */ /* 0x000fe40000000000 */
[----:B------:R-:W-:Y:S02]  /*6f00*/  FFMA R55, R55, c[0x0][0x188], -R9 ;  /* 0x0000620037377a23 */ /* 0x000fe40000000809 */
[----:B------:R-:W-:Y:S01]  /*6f10*/  FMUL R54, R54, 1.4426950216293334961 ;  /* 0x3fb8aa3b36367820 */ /* 0x000fe20000400000 */
[----:B------:R-:W4:Y:S01]  /*6f20*/  MUFU.EX2 R27, R27 ;  /* 0x0000001b001b7308 */ /* 0x000f220000000800 */
[----:B------:R-:W-:Y:S02]  /*6f30*/  FMUL R22, R53, 1.4426950216293334961 ;  /* 0x3fb8aa3b35167820 */ /* 0x000fe40000400000 */
[----:B--2---:R-:W-:Y:S01]  /*6f40*/  FADD R37, R62, R31 ;  /* 0x0000001f3e257221 */ /* 0x004fe20000000000 */
[----:B0-----:R-:W-:Y:S01]  /*6f50*/  F2FP.PACK_AB R31, R67, R66 ;  /* 0x00000042431f723e */ /* 0x001fe200000000ff */
[----:B------:R-:W-:Y:S01]  /*6f60*/  FADD R89, R76, R89 ;  /* 0x000000594c597221 */ /* 0x000fe20000000000 */
[----:B------:R-:W-:Y:S01]  /*6f70*/  F2FP.PACK_AB R29, R61, R29 ;  /* 0x0000001d3d1d723e */ /* 0x000fe200000000ff */
[----:B------:R-:W-:Y:S01]  /*6f80*/  FADD R83, R84, R83 ;  /* 0x0000005354537221 */ /* 0x000fe20000000000 */
[----:B------:R-:W0:Y:S01]  /*6f90*/  MUFU.EX2 R95, R95 ;  /* 0x0000005f005f7308 */ /* 0x000e220000000800 */
[----:B------:R-:W-:Y:S01]  /*6fa0*/  F2FP.PACK_AB R30, R36, R62 ;  /* 0x0000003e241e723e */ /* 0x000fe200000000ff */
[----:B------:R-:W-:-:S02]  /*6fb0*/  FADD R66, R66, R63 ;  /* 0x0000003f42427221 */ /* 0x000fc40000000000 */
[----:B------:R-:W-:-:S04]  /*6fc0*/  FMUL R55, R55, 1.4426950216293334961 ;  /* 0x3fb8aa3b37377820 */ /* 0x000fc80000400000 */
[----:B------:R-:W2:Y:S01]  /*6fd0*/  MUFU.EX2 R26, R26 ;  /* 0x0000001a001a7308 */ /* 0x000ea20000000800 */
[----:B------:R-:W-:Y:S02]  /*6fe0*/  FADD R72, R72, R89 ;  /* 0x0000005948487221 */ /* 0x000fe40000000000 */
[----:B------:R-:W-:Y:S02]  /*6ff0*/  FADD R74, R74, R83 ;  /* 0x000000534a4a7221 */ /* 0x000fe40000000000 */
[----:B------:R-:W-:-:S03]  /*7000*/  FADD R37, R36, R37 ;  /* 0x0000002524257221 */ /* 0x000fc60000000000 */
[----:B------:R-:W5:Y:S01]  /*7010*/  MUFU.EX2 R21, R54 ;  /* 0x0000003600157308 */ /* 0x000f620000000800 */
[----:B------:R-:W-:Y:S01]  /*7020*/  FADD R66, R67, R66 ;  /* 0x0000004243427221 */ /* 0x000fe20000000000 */
[----:B------:R-:W-:Y:S01]  /*7030*/  HMMA.16816.F32 R136, R28, R40, R132 ;  /* 0x000000281c88723c */ /* 0x000fe20000001884 */
[----:B------:R-:W-:Y:S02]  /*7040*/  FADD R72, R73, R72 ;  /* 0x0000004849487221 */ /* 0x000fe40000000000 */
[----:B------:R-:W-:-:S03]  /*7050*/  FADD R39, R75, R74 ;  /* 0x0000004a4b277221 */ /* 0x000fc60000000000 */
[----:B------:R-:W0:Y:S01]  /*7060*/  MUFU.EX2 R22, R22 ;  /* 0x0000001600167308 */ /* 0x000e220000000800 */
[----:B-1----:R-:W-:Y:S02]  /*7070*/  FADD R40, R24, R37 ;  /* 0x0000002518287221 */ /* 0x002fe40000000000 */
[----:B------:R-:W-:-:S05]  /*7080*/  FADD R66, R23, R66 ;  /* 0x0000004217427221 */ /* 0x000fca0000000000 */
[----:B------:R-:W1:Y:S01]  /*7090*/  MUFU.EX2 R36, R55 ;  /* 0x0000003700247308 */ /* 0x000e620000000800 */
[----:B------:R-:W-:Y:S02]  /*70a0*/  FADD R37, R77, R72 ;  /* 0x000000484d257221 */ /* 0x000fe40000000000 */
[----:B------:R-:W-:Y:S02]  /*70b0*/  FADD R38, R94, R39 ;  /* 0x000000275e267221 */ /* 0x000fe40000000000 */
[----:B---3--:R-:W-:Y:S02]  /*70c0*/  FADD R41, R25, R40 ;  /* 0x0000002819297221 */ /* 0x008fe40000000000 */
[----:B----4-:R-:W-:Y:S02]  /*70d0*/  FADD R66, R27, R66 ;  /* 0x000000421b427221 */ /* 0x010fe40000000000 */
[----:B------:R-:W-:Y:S02]  /*70e0*/  FADD R40, R96, R37 ;  /* 0x0000002560287221 */ /* 0x000fe40000000000 */
[----:B0-----:R-:W-:-:S02]  /*70f0*/  FADD R39, R95, R38 ;  /* 0x000000265f277221 */ /* 0x001fc40000000000 */
[----:B--2---:R-:W-:Y:S02]  /*7100*/  FADD R41, R26, R41 ;  /* 0x000000291a297221 */ /* 0x004fe40000000000 */
[----:B-----5:R-:W-:Y:S02]  /*7110*/  FADD R45, R21, R66 ;  /* 0x00000042152d7221 */ /* 0x020fe40000000000 */
[----:B------:R-:W-:Y:S02]  /*7120*/  FADD R37, R97, R40 ;  /* 0x0000002861257221 */ /* 0x000fe40000000000 */
[----:B------:R-:W-:Y:S02]  /*7130*/  FADD R38, R60, R39 ;  /* 0x000000273c267221 */ /* 0x000fe40000000000 */
[----:B------:R-:W-:Y:S02]  /*7140*/  FADD R39, R22, R41 ;  /* 0x0000002916277221 */ /* 0x000fe40000000000 */
[----:B-1----:R-:W-:Y:S01]  /*7150*/  FADD R40, R36, R45 ;  /* 0x0000002d24287221 */ /* 0x002fe20000000000 */
[C---:B------:R-:W-:Y:S01]  /*7160*/  HMMA.16816.F32 R140, R28.reuse, R32, R140 ;  /* 0x000000201c8c723c */ /* 0x040fe2000000188c */
[----:B------:R-:W0:Y:S04]  /*7170*/  SHFL.BFLY PT, R32, R37, 0x2, 0x1f ;  /* 0x0c401f0025207f89 */ /* 0x000e2800000e0000 */
[----:B------:R-:W1:Y:S04]  /*7180*/  SHFL.BFLY PT, R33, R38, 0x2, 0x1f ;  /* 0x0c401f0026217f89 */ /* 0x000e6800000e0000 */
[----:B------:R-:W2:Y:S04]  /*7190*/  SHFL.BFLY PT, R41, R39, 0x2, 0x1f ;  /* 0x0c401f0027297f89 */ /* 0x000ea800000e0000 */
[----:B------:R-:W3:Y:S01]  /*71a0*/  SHFL.BFLY PT, R44, R40, 0x2, 0x1f ;  /* 0x0c401f00282c7f89 */ /* 0x000ee200000e0000 */
[----:B------:R-:W-:Y:S01]  /*71b0*/  F2FP.PACK_AB R24, R25, R24 ;  /* 0x000000181918723e */ /* 0x000fe200000000ff */
[----:B------:R-:W-:Y:S01]  /*71c0*/  HMMA.16816.F32 R152, R28, R48, R152 ;  /* 0x000000301c98723c */ /* 0x000fe20000001898 */
[----:B------:R-:W-:Y:S01]  /*71d0*/  F2FP.PACK_AB R25, R27, R23 ;  /* 0x000000171b19723e */ /* 0x000fe200000000ff */
[----:B0-----:R-:W-:-:S02]  /*71e0*/  FADD R32, R37, R32 ;  /* 0x0000002025207221 */ /* 0x001fc40000000000 */
[----:B-1----:R-:W-:Y:S02]  /*71f0*/  FADD R33, R38, R33 ;  /* 0x0000002126217221 */ /* 0x002fe40000000000 */
[----:B--2---:R-:W-:Y:S02]  /*7200*/  FADD R41, R39, R41 ;  /* 0x0000002927297221 */ /* 0x004fe40000000000 */
[----:B---3--:R-:W-:Y:S01]  /*7210*/  FADD R44, R40, R44 ;  /* 0x0000002c282c7221 */ /* 0x008fe20000000000 */
[----:B------:R-:W-:Y:S01]  /*7220*/  HMMA.16816.F32 R164, R28, R56, R164 ;  /* 0x000000381ca4723c */ /* 0x000fe200000018a4 */
[----:B------:R-:W0:Y:S04]  /*7230*/  SHFL.BFLY PT, R29, R32, 0x1, 0x1f ;  /* 0x0c201f00201d7f89 */ /* 0x000e2800000e0000 */
[----:B------:R-:W1:Y:S04]  /*7240*/  SHFL.BFLY PT, R28, R33, 0x1, 0x1f ;  /* 0x0c201f00211c7f89 */ /* 0x000e6800000e0000 */
[----:B------:R-:W2:Y:S04]  /*7250*/  SHFL.BFLY PT, R30, R41, 0x1, 0x1f ;  /* 0x0c201f00291e7f89 */ /* 0x000ea800000e0000 */
[----:B------:R-:W3:Y:S01]  /*7260*/  SHFL.BFLY PT, R23, R44, 0x1, 0x1f ;  /* 0x0c201f002c177f89 */ /* 0x000ee200000e0000 */
[----:B------:R-:W-:-:S04]  /*7270*/  IADD3 R2, R2, 0x80, RZ ;  /* 0x0000008002027810 */ /* 0x000fc80007ffe0ff */
[----:B------:R-:W-:Y:S02]  /*7280*/  ISETP.GE.AND P0, PT, R2, c[0x0][0x1d0], PT ;  /* 0x0000740002007a0c */ /* 0x000fe40003f06270 */
[----:B------:R-:W-:Y:S02]  /*7290*/  F2FP.PACK_AB R188, R77, R73 ;  /* 0x000000494dbc723e */ /* 0x000fe400000000ff */
[----:B------:R-:W-:Y:S02]  /*72a0*/  F2FP.PACK_AB R190, R97, R96 ;  /* 0x0000006061be723e */ /* 0x000fe400000000ff */
[----:B------:R-:W-:Y:S02]  /*72b0*/  F2FP.PACK_AB R189, R94, R75 ;  /* 0x0000004b5ebd723e */ /* 0x000fe400000000ff */
[----:B------:R-:W-:Y:S02]  /*72c0*/  F2FP.PACK_AB R191, R60, R95 ;  /* 0x0000005f3cbf723e */ /* 0x000fe400000000ff */
[----:B------:R-:W-:-:S02]  /*72d0*/  F2FP.PACK_AB R26, R22, R26 ;  /* 0x0000001a161a723e */ /* 0x000fc400000000ff */
[----:B------:R-:W-:Y:S01]  /*72e0*/  F2FP.PACK_AB R27, R36, R21 ;  /* 0x00000015241b723e */ /* 0x000fe200000000ff */
[----:B0-----:R-:W-:Y:S01]  /*72f0*/  FADD R29, R32, R29 ;  /* 0x0000001d201d7221 */ /* 0x001fe20000000000 */
[----:B------:R-:W-:Y:S01]  /*7300*/  MOV R21, 0x80 ;  /* 0x0000008000157802 */ /* 0x000fe20000000f00 */
[----:B-1----:R-:W-:Y:S01]  /*7310*/  FADD R28, R33, R28 ;  /* 0x0000001c211c7221 */ /* 0x002fe20000000000 */
[----:B------:R-:W-:Y:S01]  /*7320*/  HMMA.16816.F32 R132, R188, R42, R120 ;  /* 0x0000002abc84723c */ /* 0x000fe20000001878 */
[----:B--2---:R-:W-:Y:S02]  /*7330*/  FADD R30, R41, R30 ;  /* 0x0000001e291e7221 */ /* 0x004fe40000000000 */
[----:B---3--:R-:W-:Y:S02]  /*7340*/  FADD R23, R44, R23 ;  /* 0x000000172c177221 */ /* 0x008fe40000000000 */
[----:B------:R-:W-:-:S03]  /*7350*/  FFMA R20, R19, R20, R29 ;  /* 0x0000001413147223 */ /* 0x000fc6000000001d */
[----:B------:R-:W-:Y:S01]  /*7360*/  HMMA.16816.F32 R124, R188, R34, R124 ;  /* 0x00000022bc7c723c */ /* 0x000fe2000000187c */
[----:B------:R-:W-:Y:S01]  /*7370*/  FFMA R18, R17, R18, R28 ;  /* 0x0000001211127223 */ /* 0x000fe2000000001c */
[----:B------:R-:W-:Y:S01]  /*7380*/  MOV R19, R5 ;  /* 0x0000000500137202 */ /* 0x000fe20000000f00 */
[----:B------:R-:W-:Y:S01]  /*7390*/  FFMA R16, R15, R16, R30 ;  /* 0x000000100f107223 */ /* 0x000fe2000000001e */
[----:B------:R-:W-:Y:S01]  /*73a0*/  MOV R17, R7 ;  /* 0x0000000700117202 */ /* 0x000fe20000000f00 */
[----:B------:R-:W-:-:S03]  /*73b0*/  FFMA R14, R13, R14, R23 ;  /* 0x0000000e0d0e7223 */ /* 0x000fc60000000017 */
[----:B------:R-:W-:Y:S01]  /*73c0*/  HMMA.16816.F32 R144, R188, R50, R148 ;  /* 0x00000032bc90723c */ /* 0x000fe20000001894 */
[C---:B------:R-:W-:Y:S01]  /*73d0*/  IMAD R3, R21.reuse, c[0x0][0x1b4], R3 ;  /* 0x00006d0015037a24 */ /* 0x040fe200078e0203 */
[----:B------:R-:W-:Y:S01]  /*73e0*/  MOV R15, R8 ;  /* 0x00000008000f7202 */ /* 0x000fe20000000f00 */
[----:B------:R-:W-:Y:S01]  /*73f0*/  IMAD R6, R21, c[0x0][0x1a4], R6 ;  /* 0x0000690015067a24 */ /* 0x000fe200078e0206 */
[----:B------:R-:W-:-:S04]  /*7400*/  MOV R13, R9 ;  /* 0x00000009000d7202 */ /* 0x000fc80000000f00 */
[----:B------:R-:W-:Y:S08]  /*7410*/  HMMA.16816.F32 R188, R188, R58, R160 ;  /* 0x0000003abcbc723c */ /* 0x000ff000000018a0 */
[C---:B------:R-:W-:Y:S08]  /*7420*/  HMMA.16816.F32 R136, R24.reuse, R42, R136 ;  /* 0x0000002a1888723c */ /* 0x040ff00000001888 */
[C---:B------:R-:W-:Y:S08]  /*7430*/  HMMA.16816.F32 R140, R24.reuse, R34, R140 ;  /* 0x00000022188c723c */ /* 0x040ff0000000188c */
[C---:B------:R-:W-:Y:S08]  /*7440*/  HMMA.16816.F32 R152, R24.reuse, R50, R152 ;  /* 0x000000321898723c */ /* 0x040ff00000001898 */
[----:B------:R-:W-:Y:S01]  /*7450*/  HMMA.16816.F32 R164, R24, R58, R164 ;  /* 0x0000003a18a4723c */ /* 0x000fe200000018a4 */
[----:B------:R-:W-:Y:S01]  /*7460*/  @P0 CALL.REL.NOINC `(.L_x_0) ;  /* 0x0000001000000944 */ /* 0x000fe20003c00000 */
[----:B------:R-:W-:Y:S06]  /*7470*/  BRA `(.L_x_1) ;  /* 0xfffface000007947 */ /* 0x000fec000383ffff */
.L_x_0:
[----:B------:R-:W0:Y:S01]  /*7480*/  S2R R96, SR_TID.X ;  /* 0x0000000000607919 */ /* 0x000e220000002100 */
[----:B------:R-:W-:-:S02]  /*7490*/  MOV R37, R20 ;  /* 0x0000001400257202 */ /* 0x000fc40000000f00 */
[----:B------:R-:W-:Y:S01]  /*74a0*/  MOV R34, R18 ;  /* 0x0000001200227202 */ /* 0x000fe20000000f00 */
[----:B------:R-:W1:Y:S01]  /*74b0*/  S2R R0, SR_TID.X ;  /* 0x0000000000007919 */ /* 0x000e620000002100 */
[----:B------:R-:W-:Y:S02]  /*74c0*/  FSETP.GEU.AND P0, PT, R37, 1.175494350822287508e-38, PT ;  /* 0x008000002500780b */ /* 0x000fe40003f0e000 */
[----:B------:R-:W-:Y:S01]  /*74d0*/  MOV R24, R16 ;  /* 0x0000001000187202 */ /* 0x000fe20000000f00 */
[----:B------:R-:W2:Y:S01]  /*74e0*/  S2R R21, SR_TID.X ;  /* 0x0000000000157919 */ /* 0x000ea20000002100 */
[----:B------:R-:W-:Y:S02]  /*74f0*/  FSETP.GEU.AND P2, PT, R34, 1.175494350822287508e-38, PT ;  /* 0x008000002200780b */ /* 0x000fe40003f4e000 */
[----:B------:R-:W-:Y:S01]  /*7500*/  MOV R20, R14 ;  /* 0x0000000e00147202 */ /* 0x000fe20000000f00 */
[----:B------:R-:W3:Y:S01]  /*7510*/  S2R R92, SR_CTAID.X ;  /* 0x00000000005c7919 */ /* 0x000ee20000002500 */
[----:B------:R-:W-:-:S02]  /*7520*/  FSETP.GEU.AND P3, PT, R24, 1.175494350822287508e-38, PT ;  /* 0x008000001800780b */ /* 0x000fc40003f6e000 */
[C---:B------:R-:W-:Y:S01]  /*7530*/  FSETP.GEU.AND P4, PT, R20.reuse, 1.175494350822287508e-38, PT ;  /* 0x008000001400780b */ /* 0x040fe20003f8e000 */
[----:B------:R-:W4:Y:S01]  /*7540*/  S2R R94, SR_CTAID.Y ;  /* 0x00000000005e7919 */ /* 0x000f220000002600 */
[----:B------:R-:W-:Y:S02]  /*7550*/  FSETP.GT.AND P1, PT, |R20|, 8.50705917302346158658e+37, PT ;  /* 0x7e8000001400780b */ /* 0x000fe40003f24200 */
[----:B------:R-:W-:Y:S01]  /*7560*/  MOV R91, c[0x0][0x1c8] ;  /* 0x00007200005b7a02 */ /* 0x000fe20000000f00 */
[----:B------:R-:W-:Y:S03]  /*7570*/  BAR.SYNC.DEFER_BLOCKING 0x0 ;  /* 0x0000000000007b1d */ /* 0x000fe60000010000 */
[C---:B------:R-:W-:Y:S01]  /*7580*/  LEA R87, R91.reuse, -R91, 0x5 ;  /* 0x8000005b5b577211 */ /* 0x040fe200078e28ff */
[C---:B------:R-:W-:Y:S01]  /*7590*/  IMAD R61, R91.reuse, 0x12, RZ ;  /* 0x000000125b3d7824 */ /* 0x040fe200078e02ff */
[----:B0-----:R-:W-:Y:S01]  /*75a0*/  SHF.R.U32.HI R2, RZ, 0x1, R96 ;  /* 0x00000001ff027819 */ /* 0x001fe20000011660 */
[C---:B------:R-:W-:Y:S01]  /*75b0*/  IMAD R69, R91.reuse, 0x16, RZ ;  /* 0x000000165b457824 */ /* 0x040fe200078e02ff */
[----:B------:R-:W-:Y:S01]  /*75c0*/  SHF.L.U32 R17, R96, 0x2, RZ ;  /* 0x0000000260117819 */ /* 0x000fe200000006ff */
[----:B------:R-:W-:Y:S01]  /*75d0*/  IMAD R65, R91, 0x14, RZ ;  /* 0x000000145b417824 */ /* 0x000fe200078e02ff */
[----:B-1----:R-:W-:Y:S01]  /*75e0*/  SHF.L.U32 R0, R0, 0x3, RZ ;  /* 0x0000000300007819 */ /* 0x002fe200000006ff */
[----:B------:R-:W-:Y:S01]  /*75f0*/  @P1 FMUL R167, R167, 0.25 ;  /* 0x3e800000a7a71820 */ /* 0x000fe20000400000 */
[----:B------:R-:W-:Y:S01]  /*7600*/  LOP3.LUT R4, R2, 0x4, RZ, 0xc0, !PT ;  /* 0x0000000402047812 */ /* 0x000fe200078ec0ff */
[----:B------:R-:W-:Y:S01]  /*7610*/  FMUL R2, R37, 8388608 ;  /* 0x4b00000025027820 */ /* 0x000fe20000400000 */
[----:B------:R-:W-:Y:S01]  /*7620*/  LOP3.LUT R0, R0, 0x38, RZ, 0xc0, !PT ;  /* 0x0000003800007812 */ /* 0x000fe200078ec0ff */
[----:B------:R-:W-:Y:S01]  /*7630*/  @P1 FMUL R166, R166, 0.25 ;  /* 0x3e800000a6a61820 */ /* 0x000fe20000400000 */
[----:B------:R-:W-:Y:S01]  /*7640*/  LOP3.LUT R3, R17, 0x1c0, RZ, 0xc0, !PT ;  /* 0x000001c011037812 */ /* 0x000fe200078ec0ff */
[----:B------:R-:W-:Y:S01]  /*7650*/  @P1 FMUL R155, R155, 0.25 ;  /* 0x3e8000009b9b1820 */ /* 0x000fe20000400000 */
[----:B------:R-:W-:Y:S01]  /*7660*/  FSEL R57, R2, R37, !P0 ;  /* 0x0000002502397208 */ /* 0x000fe20004000000 */
[----:B------:R-:W-:Y:S01]  /*7670*/  @P1 FMUL R154, R154, 0.25 ;  /* 0x3e8000009a9a1820 */ /* 0x000fe20000400000 */
[----:B------:R-:W-:Y:S01]  /*7680*/  IADD3 R0, R4, R0, R3 ;  /* 0x0000000004007210 */ /* 0x000fe20007ffe003 */
[----:B------:R-:W-:Y:S01]  /*7690*/  FMUL R3, R34, 8388608 ;  /* 0x4b00000022037820 */ /* 0x000fe20000400000 */
[----:B--2---:R-:W-:Y:S01]  /*76a0*/  LOP3.LUT R22, R21, 0x7f, RZ, 0xc0, !PT ;  /* 0x0000007f15167812 */ /* 0x004fe200078ec0ff */
[----:B----4-:R-:W-:Y:S01]  /*76b0*/  IMAD R4, R94, c[0x0][0x1c0], RZ ;  /* 0x000070005e047a24 */ /* 0x010fe200078e02ff */
[----:B------:R-:W-:Y:S01]  /*76c0*/  IADD3 R2, R57, -0x3f3504f3, RZ ;  /* 0xc0cafb0d39027810 */ /* 0x000fe20007ffe0ff */
[----:B------:R-:W-:Y:S01]  /*76d0*/  @P1 FMUL R143, R143, 0.25 ;  /* 0x3e8000008f8f1820 */ /* 0x000fe20000400000 */
[----:B------:R-:W-:Y:S01]  /*76e0*/  FSEL R58, R3, R34, !P2 ;  /* 0x00000022033a7208 */ /* 0x000fe20005000000 */
[----:B------:R-:W-:Y:S01]  /*76f0*/  FMUL R3, R24, 8388608 ;  /* 0x4b00000018037820 */ /* 0x000fe20000400000 */
[----:B---3--:R-:W-:Y:S01]  /*7700*/  LEA R92, R92, R22, 0x7 ;  /* 0x000000165c5c7211 */ /* 0x008fe200078e38ff */
[----:B------:R-:W-:Y:S01]  /*7710*/  @P1 FMUL R142, R142, 0.25 ;  /* 0x3e8000008e8e1820 */ /* 0x000fe20000400000 */
[----:B------:R-:W-:Y:S01]  /*7720*/  SHF.L.U32 R12, R96, 0x8, RZ ;  /* 0x00000008600c7819 */ /* 0x000fe200000006ff */
[----:B------:R-:W-:Y:S01]  /*7730*/  @P1 FMUL R139, R139, 0.25 ;  /* 0x3e8000008b8b1820 */ /* 0x000fe20000400000 */
[----:B------:R-:W-:Y:S01]  /*7740*/  LOP3.LUT R10, R2, 0xff800000, RZ, 0xc0, !PT ;  /* 0xff800000020a7812 */ /* 0x000fe200078ec0ff */
[----:B------:R-:W-:Y:S01]  /*7750*/  IMAD R6, R92, c[0x0][0x1c4], RZ ;  /* 0x000071005c067a24 */ /* 0x000fe200078e02ff */
[----:B------:R-:W-:Y:S01]  /*7760*/  LOP3.LUT R18, R17, 0x70, RZ, 0xc0, !PT ;  /* 0x0000007011127812 */ /* 0x000fe200078ec0ff */
[----:B------:R-:W-:Y:S01]  /*7770*/  @P1 FMUL R138, R138, 0.25 ;  /* 0x3e8000008a8a1820 */ /* 0x000fe20000400000 */
[----:B------:R-:W-:Y:S01]  /*7780*/  LOP3.LUT R21, R21, 0x60, RZ, 0xc0, !PT ;  /* 0x0000006015157812 */ /* 0x000fe200078ec0ff */
[----:B------:R-:W0:Y:S01]  /*7790*/  I2F R11, R10 ;  /* 0x0000000a000b7306 */ /* 0x000e220000201400 */
[----:B------:R-:W-:Y:S01]  /*77a0*/  IADD3 R2, R58, -0x3f3504f3, RZ ;  /* 0xc0cafb0d3a027810 */ /* 0x000fe20007ffe0ff */
[C---:B------:R-:W-:Y:S01]  /*77b0*/  IMAD R73, R91.reuse, 0x18, RZ ;  /* 0x000000185b497824 */ /* 0x040fe200078e02ff */
[----:B------:R-:W-:Y:S01]  /*77c0*/  SHF.L.U32 R19, R96, 0x5, RZ ;  /* 0x0000000560137819 */ /* 0x000fe200000006ff */
[----:B------:R-:W-:Y:S01]  /*77d0*/  IMAD R77, R91, 0x1a, RZ ;  /* 0x0000001a5b4d7824 */ /* 0x000fe200078e02ff */
[----:B------:R-:W-:Y:S01]  /*77e0*/  FSEL R59, R3, R24, !P3 ;  /* 0x00000018033b7208 */ /* 0x000fe20005800000 */
[----:B------:R-:W-:Y:S01]  /*77f0*/  FMUL R3, R20, 8388608 ;  /* 0x4b00000014037820 */ /* 0x000fe20000400000 */
[----:B------:R-:W-:Y:S01]  /*7800*/  LOP3.LUT R14, R12, 0x1800, RZ, 0xc0, !PT ;  /* 0x000018000c0e7812 */ /* 0x000fe200078ec0ff */
[----:B------:R-:W-:Y:S01]  /*7810*/  IMAD R81, R91, 0x1c, RZ ;  /* 0x0000001c5b517824 */ /* 0x000fe200078e02ff */
[----:B------:R-:W-:Y:S01]  /*7820*/  LEA R23, R21, R18, 0x3 ;  /* 0x0000001215177211 */ /* 0x000fe200078e18ff */
[C---:B------:R-:W-:Y:S01]  /*7830*/  IMAD R85, R91.reuse, 0x1e, RZ ;  /* 0x0000001e5b557824 */ /* 0x040fe200078e02ff */
[----:B------:R-:W-:Y:S01]  /*7840*/  LOP3.LUT R13, R2, 0xff800000, RZ, 0xc0, !PT ;  /* 0xff800000020d7812 */ /* 0x000fe200078ec0ff */
[----:B------:R-:W-:Y:S01]  /*7850*/  IMAD R93, R91, 0x22, RZ ;  /* 0x000000225b5d7824 */ /* 0x000fe200078e02ff */
[----:B------:R-:W-:Y:S01]  /*7860*/  LOP3.LUT R18, R14, 0x60, R19, 0xf8, !PT ;  /* 0x000000600e127812 */ /* 0x000fe200078ef813 */
[C---:B------:R-:W-:Y:S01]  /*7870*/  IMAD.HI R14, R6.reuse, 0x2, RZ ;  /* 0x00000002060e7827 */ /* 0x040fe200078e02ff */
[----:B------:R-:W-:Y:S01]  /*7880*/  IADD3 R2, R59, -0x3f3504f3, RZ ;  /* 0xc0cafb0d3b027810 */ /* 0x000fe20007ffe0ff */
[----:B------:R-:W1:Y:S01]  /*7890*/  I2F R15, R13 ;  /* 0x0000000d000f7306 */ /* 0x000e620000201400 */
[----:B------:R-:W-:Y:S01]  /*78a0*/  SHF.L.U32 R12, R6, 0x1, RZ ;  /* 0x00000001060c7819 */ /* 0x000fe200000006ff */
[----:B------:R-:W-:Y:S01]  /*78b0*/  IMAD R95, R91, 0x24, RZ ;  /* 0x000000245b5f7824 */ /* 0x000fe200078e02ff */
[----:B------:R-:W-:Y:S01]  /*78c0*/  FSEL R60, R3, R20, !P4 ;  /* 0x00000014033c7208 */ /* 0x000fe20006000000 */
[C---:B------:R-:W-:Y:S01]  /*78d0*/  IMAD R97, R91.reuse, 0x26, RZ ;  /* 0x000000265b617824 */ /* 0x040fe200078e02ff */
[----:B------:R-:W-:Y:S01]  /*78e0*/  FSEL R6, RZ, -23, P0 ;  /* 0xc1b80000ff067808 */ /* 0x000fe20000000000 */
[----:B------:R-:W-:Y:S01]  /*78f0*/  IMAD R63, R91, 0x13, RZ ;  /* 0x000000135b3f7824 */ /* 0x000fe200078e02ff */
[C---:B------:R-:W-:Y:S01]  /*7900*/  FSETP.GEU.AND P0, PT, |R20|.reuse, 1.175494350822287508e-38, PT ;  /* 0x008000001400780b */ /* 0x040fe20003f0e200 */
[----:B------:R-:W-:Y:S01]  /*7910*/  @P1 FMUL R20, R20, 0.25 ;  /* 0x3e80000014141820 */ /* 0x000fe20000400000 */
[----:B------:R-:W-:Y:S01]  /*7920*/  LOP3.LUT R16, R2, 0xff800000, RZ, 0xc0, !PT ;  /* 0xff80000002107812 */ /* 0x000fe200078ec0ff */
[----:B0-----:R-:W-:Y:S01]  /*7930*/  FFMA.FTZ R6, R11, 1.1920928955078125e-07, R6 ;  /* 0x340000000b067823 */ /* 0x001fe20000010006 */
[----:B------:R-:W-:Y:S01]  /*7940*/  IADD3 R2, R60, -0x3f3504f3, RZ ;  /* 0xc0cafb0d3c027810 */ /* 0x000fe20007ffe0ff */
[C---:B------:R-:W-:Y:S01]  /*7950*/  IMAD R99, R91.reuse, 0x28, RZ ;  /* 0x000000285b637824 */ /* 0x040fe200078e02ff */
[----:B------:R-:W-:Y:S01]  /*7960*/  SHF.L.U32 R3, R4, 0x1, RZ ;  /* 0x0000000104037819 */ /* 0x000fe200000006ff */
[----:B------:R-:W0:Y:S01]  /*7970*/  I2F R17, R16 ;  /* 0x0000001000117306 */ /* 0x000e220000201400 */
[----:B------:R-:W-:Y:S01]  /*7980*/  LOP3.LUT R19, R2, 0xff800000, RZ, 0xc0, !PT ;  /* 0xff80000002137812 */ /* 0x000fe200078ec0ff */
[----:B------:R-:W-:Y:S01]  /*7990*/  IMAD R101, R91, 0x2a, RZ ;  /* 0x0000002a5b657824 */ /* 0x000fe200078e02ff */
[----:B------:R-:W-:Y:S01]  /*79a0*/  IADD3 R2, P5, P6, R12, c[0x0][0x178], R3 ;  /* 0x00005e000c027a10 */ /* 0x000fe20007ebe003 */
[----:B------:R-:W-:Y:S01]  /*79b0*/  IMAD.HI R3, R4, 0x2, RZ ;  /* 0x0000000204037827 */ /* 0x000fe200078e02ff */
[----:B------:R-:W-:-:S02]  /*79c0*/  SHF.L.U32 R12, R96, 0xa, RZ ;  /* 0x0000000a600c7819 */ /* 0x000fc400000006ff */
[----:B------:R-:W-:Y:S01]  /*79d0*/  LOP3.LUT R56, R18, R23, RZ, 0x3c, !PT ;  /* 0x0000001712387212 */ /* 0x000fe200078e3cff */
[----:B------:R-:W-:Y:S01]  /*79e0*/  @!P0 FMUL R20, R20, 16777216 ;  /* 0x4b80000014148820 */ /* 0x000fe20000400000 */
[----:B------:R-:W-:Y:S01]  /*79f0*/  LOP3.LUT R4, R12, 0x1800, RZ, 0xc0, !PT ;  /* 0x000018000c047812 */ /* 0x000fe200078ec0ff */
[----:B------:R-:W-:Y:S01]  /*7a00*/  @!P0 FMUL R167, R167, 16777216 ;  /* 0x4b800000a7a78820 */ /* 0x000fe20000400000 */
[----:B------:R-:W-:Y:S01]  /*7a10*/  FSEL R12, RZ, -23, P2 ;  /* 0xc1b80000ff0c7808 */ /* 0x000fe20001000000 */
[----:B------:R-:W-:Y:S01]  /*7a20*/  @!P0 FMUL R166, R166, 16777216 ;  /* 0x4b800000a6a68820 */ /* 0x000fe20000400000 */
[----:B------:R-:W-:Y:S01]  /*7a30*/  FSETP.GT.AND P2, PT, |R24|, 8.50705917302346158658e+37, PT ;  /* 0x7e8000001800780b */ /* 0x000fe20003f44200 */
[----:B------:R-:W-:Y:S01]  /*7a40*/  @!P0 FMUL R155, R155, 16777216 ;  /* 0x4b8000009b9b8820 */ /* 0x000fe20000400000 */
[----:B------:R-:W-:Y:S01]  /*7a50*/  IADD3.X R3, R14, c[0x0][0x17c], R3, P5, P6 ;  /* 0x00005f000e037a10 */ /* 0x000fe20002fec403 */
[----:B------:R-:W-:Y:S01]  /*7a60*/  @!P0 FMUL R154, R154, 16777216 ;  /* 0x4b8000009a9a8820 */ /* 0x000fe20000400000 */
[----:B------:R-:W-:Y:S01]  /*7a70*/  FSEL R18, RZ, -23, P4 ;  /* 0xc1b80000ff127808 */ /* 0x000fe20002000000 */
[----:B------:R-:W-:Y:S01]  /*7a80*/  @!P0 FMUL R143, R143, 16777216 ;  /* 0x4b8000008f8f8820 */ /* 0x000fe20000400000 */
[----:B------:R-:W-:Y:S01]  /*7a90*/  FSEL R14, RZ, -23, P3 ;  /* 0xc1b80000ff0e7808 */ /* 0x000fe20001800000 */
[----:B------:R-:W-:Y:S01]  /*7aa0*/  @!P0 FMUL R142, R142, 16777216 ;  /* 0x4b8000008e8e8820 */ /* 0x000fe20000400000 */
[----:B------:R-:W-:Y:S01]  /*7ab0*/  FSETP.GEU.AND P4, PT, |R34|, 1.175494350822287508e-38, PT ;  /* 0x008000002200780b */ /* 0x000fe20003f8e200 */
[----:B------:R-:W-:Y:S01]  /*7ac0*/  @!P0 FMUL R139, R139, 16777216 ;  /* 0x4b8000008b8b8820 */ /* 0x000fe20000400000 */
[----:B------:R-:W-:Y:S01]  /*7ad0*/  FSETP.GEU.AND P3, PT, |R24|, 1.175494350822287508e-38, PT ;  /* 0x008000001800780b */ /* 0x000fe20003f6e200 */
[----:B------:R-:W-:Y:S01]  /*7ae0*/  @!P0 FMUL R138, R138, 16777216 ;  /* 0x4b8000008a8a8820 */ /* 0x000fe20000400000 */
[----:B------:R-:W-:Y:S01]  /*7af0*/  FSETP.GT.AND P0, PT, |R34|, 8.50705917302346158658e+37, PT ;  /* 0x7e8000002200780b */ /* 0x000fe20003f04200 */
[----:B------:R-:W2:Y:S01]  /*7b00*/  MUFU.RCP R11, R20 ;  /* 0x00000014000b7308 */ /* 0x000ea20000001000 */
[----:B------:R-:W-:Y:S01]  /*7b10*/  @P2 FMUL R24, R24, 0.25 ;  /* 0x3e80000018182820 */ /* 0x000fe20000400000 */
[----:B------:R-:W-:Y:S01]  /*7b20*/  LEA R4, R22, R4, 0x4 ;  /* 0x0000000416047211 */ /* 0x000fe200078e20ff */
[----:B-1----:R-:W-:Y:S01]  /*7b30*/  FFMA.FTZ R12, R15, 1.1920928955078125e-07, R12 ;  /* 0x340000000f0c7823 */ /* 0x002fe2000001000c */
[----:B------:R-:W-:Y:S01]  /*7b40*/  IADD3 R10, R57, -R10, RZ ;  /* 0x8000000a390a7210 */ /* 0x000fe20007ffe0ff */
[----:B0-----:R-:W-:Y:S01]  /*7b50*/  FFMA.FTZ R17, R17, 1.1920928955078125e-07, R14 ;  /* 0x3400000011117823 */ /* 0x001fe2000001000e */
[----:B------:R-:W-:Y:S01]  /*7b60*/  FSETP.GT.AND P1, PT, |R37|, 8.50705917302346158658e+37, PT ;  /* 0x7e8000002500780b */ /* 0x000fe20003f24200 */
[----:B------:R-:W-:Y:S01]  /*7b70*/  @P2 FMUL R165, R165, 0.25 ;  /* 0x3e800000a5a52820 */ /* 0x000fe20000400000 */
[----:B------:R0:W1:Y:S01]  /*7b80*/  I2F R21, R19 ;  /* 0x0000001300157306 */ /* 0x0000620000201400 */
[----:B------:R-:W-:Y:S01]  /*7b90*/  @P2 FMUL R164, R164, 0.25 ;  /* 0x3e800000a4a42820 */ /* 0x000fe20000400000 */
[----:B------:R-:W-:Y:S01]  /*7ba0*/  IADD3 R13, R58, -R13, RZ ;  /* 0x8000000d3a0d7210 */ /* 0x000fe20007ffe0ff */
[----:B------:R-:W-:Y:S01]  /*7bb0*/  @!P3 FMUL R24, R24, 16777216 ;  /* 0x4b8000001818b820 */ /* 0x000fe20000400000 */
[C---:B------:R-:W-:Y:S01]  /*7bc0*/  IADD3 R16, R59.reuse, -R16, RZ ;  /* 0x800000103b107210 */ /* 0x040fe20007ffe0ff */
[----:B------:R-:W-:Y:S01]  /*7bd0*/  @P0 FMUL R34, R34, 0.25 ;  /* 0x3e80000022220820 */ /* 0x000fe20000400000 */
[----:B------:R-:W-:Y:S01]  /*7be0*/  ISETP.GE.U32.AND P5, PT, R59, 0x7f800000, PT ;  /* 0x7f8000003b00780c */ /* 0x000fe20003fa6070 */
[----:B------:R-:W-:Y:S01]  /*7bf0*/  @P0 FMUL R191, R191, 0.25 ;  /* 0x3e800000bfbf0820 */ /* 0x000fe20000400000 */
[----:B------:R-:W-:Y:S01]  /*7c00*/  SHF.L.U32 R96, R96, 0x1, RZ ;  /* 0x0000000160607819 */ /* 0x000fe200000006ff */
[----:B------:R-:W-:Y:S01]  /*7c10*/  @!P4 FMUL R34, R34, 16777216 ;  /* 0x4b8000002222c820 */ /* 0x000fe20000400000 */
[----:B0-----:R-:W-:Y:S01]  /*7c20*/  IADD3 R19, R60, -R19, RZ ;  /* 0x800000133c137210 */ /* 0x001fe20007ffe0ff */
[----:B--2---:R-:W-:-:S02]  /*7c30*/  FMUL R14, R11, R167 ;  /* 0x000000a70b0e7220 */ /* 0x004fc40000400000 */
[C---:B------:R-:W-:Y:S01]  /*7c40*/  FMUL R15, R11.reuse, R166 ;  /* 0x000000a60b0f7220 */ /* 0x040fe20000400000 */
[----:B------:R-:W0:Y:S01]  /*7c50*/  MUFU.RCP R33, R34 ;  /* 0x0000002200217308 */ /* 0x000e220000001000 */
[C---:B------:R-:W-:Y:S02]  /*7c60*/  FMUL R22, R11.reuse, R155 ;  /* 0x0000009b0b167220 */ /* 0x040fe40000400000 */
[C---:B------:R-:W-:Y:S02]  /*7c70*/  FMUL R23, R11.reuse, R154 ;  /* 0x0000009a0b177220 */ /* 0x040fe40000400000 */
[C---:B------:R-:W-:Y:S02]  /*7c80*/  FMUL R26, R11.reuse, R143 ;  /* 0x0000008f0b1a7220 */ /* 0x040fe40000400000 */
[C---:B------:R-:W-:Y:S02]  /*7c90*/  FMUL R27, R11.reuse, R142 ;  /* 0x0000008e0b1b7220 */ /* 0x040fe40000400000 */
[----:B------:R-:W-:-:S02]  /*7ca0*/  FMUL R30, R11, R139 ;  /* 0x0000008b0b1e7220 */ /* 0x000fc40000400000 */
[----:B------:R-:W-:Y:S02]  /*7cb0*/  FMUL R31, R11, R138 ;  /* 0x0000008a0b1f7220 */ /* 0x000fe40000400000 */
[----:B------:R-:W2:Y:S01]  /*7cc0*/  MUFU.RCP R11, R24 ;  /* 0x00000018000b7308 */ /* 0x000ea20000001000 */
[----:B------:R-:W-:Y:S02]  /*7cd0*/  @P0 FMUL R190, R190, 0.25 ;  /* 0x3e800000bebe0820 */ /* 0x000fe40000400000 */
[----:B------:R-:W-:Y:S02]  /*7ce0*/  @!P4 FMUL R191, R191, 16777216 ;  /* 0x4b800000bfbfc820 */ /* 0x000fe40000400000 */
[----:B------:R-:W-:Y:S02]  /*7cf0*/  @!P4 FMUL R190, R190, 16777216 ;  /* 0x4b800000bebec820 */ /* 0x000fe40000400000 */
[----:B------:R-:W-:Y:S02]  /*7d00*/  @P2 FMUL R153, R153, 0.25 ;  /* 0x3e80000099992820 */ /* 0x000fe40000400000 */
[----:B------:R-:W-:-:S02]  /*7d10*/  @P2 FMUL R152, R152, 0.25 ;  /* 0x3e80000098982820 */ /* 0x000fc40000400000 */
[----:B------:R-:W-:Y:S02]  /*7d20*/  @P2 FMUL R141, R141, 0.25 ;  /* 0x3e8000008d8d2820 */ /* 0x000fe40000400000 */
[----:B------:R-:W-:Y:S02]  /*7d30*/  @P2 FMUL R140, R140, 0.25 ;  /* 0x3e8000008c8c2820 */ /* 0x000fe40000400000 */
[----:B------:R-:W-:Y:S02]  /*7d40*/  @P2 FMUL R137, R137, 0.25 ;  /* 0x3e80000089892820 */ /* 0x000fe40000400000 */
[----:B------:R-:W-:Y:S02]  /*7d50*/  @!P3 FMUL R165, R165, 16777216 ;  /* 0x4b800000a5a5b820 */ /* 0x000fe40000400000 */
[----:B------:R-:W-:Y:S02]  /*7d60*/  @!P3 FMUL R164, R164, 16777216 ;  /* 0x4b800000a4a4b820 */ /* 0x000fe40000400000 */
[----:B------:R-:W-:Y:S01]  /*7d70*/  @P2 FMUL R136, R136, 0.25 ;  /* 0x3e80000088882820 */ /* 0x000fe20000400000 */
[----:B------:R-:W-:Y:S01]  /*7d80*/  FSETP.GEU.AND P2, PT, |R37|, 1.175494350822287508e-38, PT ;  /* 0x008000002500780b */ /* 0x000fe20003f4e200 */
[----:B-1----:R-:W-:-:S02]  /*7d90*/  FFMA.FTZ R18, R21, 1.1920928955078125e-07, R18 ;  /* 0x3400000015127823 */ /* 0x002fc40000010012 */
[C---:B0-----:R-:W-:Y:S02]  /*7da0*/  FMUL R34, R33.reuse, R191 ;  /* 0x000000bf21227220 */ /* 0x041fe40000400000 */
[----:B------:R-:W-:Y:S02]  /*7db0*/  FMUL R35, R33, R190 ;  /* 0x000000be21237220 */ /* 0x000fe40000400000 */
[----:B------:R-:W-:Y:S02]  /*7dc0*/  @!P3 FMUL R153, R153, 16777216 ;  /* 0x4b8000009999b820 */ /* 0x000fe40000400000 */
[----:B------:R-:W-:Y:S01]  /*7dd0*/  @!P3 FMUL R152, R152, 16777216 ;  /* 0x4b8000009898b820 */ /* 0x000fe20000400000 */
[----:B------:R-:W-:Y:S01]  /*7de0*/  F2FP.PACK_AB R55, R34, R35 ;  /* 0x000000232237723e */ /* 0x000fe200000000ff */
[----:B------:R-:W-:Y:S02]  /*7df0*/  @!P3 FMUL R141, R141, 16777216 ;  /* 0x4b8000008d8db820 */ /* 0x000fe40000400000 */
[----:B------:R-:W-:-:S02]  /*7e00*/  @!P3 FMUL R140, R140, 16777216 ;  /* 0x4b8000008c8cb820 */ /* 0x000fc40000400000 */
[----:B------:R-:W-:Y:S02]  /*7e10*/  @!P3 FMUL R137, R137, 16777216 ;  /* 0x4b8000008989b820 */ /* 0x000fe40000400000 */
[C---:B--2---:R-:W-:Y:S02]  /*7e20*/  FMUL R20, R11.reuse, R165 ;  /* 0x000000a50b147220 */ /* 0x044fe40000400000 */
[----:B------:R-:W-:Y:S02]  /*7e30*/  FMUL R21, R11, R164 ;  /* 0x000000a40b157220 */ /* 0x000fe40000400000 */
[----:B------:R-:W-:Y:S01]  /*7e40*/  @!P3 FMUL R136, R136, 16777216 ;  /* 0x4b8000008888b820 */ /* 0x000fe20000400000 */
[----:B------:R-:W-:Y:S01]  /*7e50*/  FSETP.NEU.AND P3, PT, R57, RZ, PT ;  /* 0x000000ff3900720b */ /* 0x000fe20003f6d000 */
[C---:B------:R-:W-:Y:S01]  /*7e60*/  FMUL R24, R11.reuse, R153 ;  /* 0x000000990b187220 */ /* 0x040fe20000400000 */
[----:B------:R-:W-:Y:S01]  /*7e70*/  F2FP.PACK_AB R35, R20, R21 ;  /* 0x000000151423723e */ /* 0x000fe200000000ff */
[C---:B------:R-:W-:Y:S01]  /*7e80*/  FMUL R25, R11.reuse, R152 ;  /* 0x000000980b197220 */ /* 0x040fe20000400000 */
[----:B------:R-:W-:Y:S01]  /*7e90*/  MOV R20, 0x3dc6b27f ;  /* 0x3dc6b27f00147802 */ /* 0x000fe20000000f00 */
[----:B------:R-:W-:-:S02]  /*7ea0*/  FMUL R28, R11, R141 ;  /* 0x0000008d0b1c7220 */ /* 0x000fc40000400000 */
[C---:B------:R-:W-:Y:S01]  /*7eb0*/  FMUL R29, R11.reuse, R140 ;  /* 0x0000008c0b1d7220 */ /* 0x040fe20000400000 */
[----:B------:R-:W-:Y:S01]  /*7ec0*/  F2FP.PACK_AB R34, R24, R25 ;  /* 0x000000191822723e */ /* 0x000fe200000000ff */
[C---:B------:R-:W-:Y:S01]  /*7ed0*/  FMUL R32, R11.reuse, R137 ;  /* 0x000000890b207220 */ /* 0x040fe20000400000 */
[----:B------:R-:W-:Y:S01]  /*7ee0*/  F2FP.PACK_AB R25, R26, R27 ;  /* 0x0000001b1a19723e */ /* 0x000fe200000000ff */
[----:B------:R-:W-:Y:S01]  /*7ef0*/  FMUL R11, R11, R136 ;  /* 0x000000880b0b7220 */ /* 0x000fe20000400000 */
[----:B------:R-:W-:Y:S01]  /*7f00*/  F2FP.PACK_AB R27, R14, R15 ;  /* 0x0000000f0e1b723e */ /* 0x000fe200000000ff */
[----:B------:R-:W-:Y:S01]  /*7f10*/  FADD R10, R10, -1 ;  /* 0xbf8000000a0a7421 */ /* 0x000fe20000000000 */
[----:B------:R-:W-:Y:S01]  /*7f20*/  F2FP.PACK_AB R24, R30, R31 ;  /* 0x0000001f1e18723e */ /* 0x000fe200000000ff */
[----:B------:R-:W-:Y:S01]  /*7f30*/  FADD R13, R13, -1 ;  /* 0xbf8000000d0d7421 */ /* 0x000fe20000000000 */
[----:B------:R-:W-:Y:S01]  /*7f40*/  F2FP.PACK_AB R32, R32, R11 ;  /* 0x0000000b2020723e */ /* 0x000fe200000000ff */
[----:B------:R-:W-:Y:S01]  /*7f50*/  FFMA.FTZ R11, R10, R20, -0.16845393180847167969 ;  /* 0xbe2c7f300a0b7423 */ /* 0x000fe20000010014 */
[----:B------:R-:W-:Y:S01]  /*7f60*/  F2FP.PACK_AB R26, R22, R23 ;  /* 0x00000017161a723e */ /* 0x000fe200000000ff */
[----:B------:R-:W-:Y:S01]  /*7f70*/  FADD R16, R16, -1 ;  /* 0xbf80000010107421 */ /* 0x000fe20000000000 */
[----:B------:R-:W-:Y:S01]  /*7f80*/  LEA R23, R91, -R91, 0x3 ;  /* 0x8000005b5b177211 */ /* 0x000fe200078e18ff */
[----:B------:R-:W-:-:S02]  /*7f90*/  FFMA.FTZ R11, R10, R11, 0.1716887056827545166 ;  /* 0x3e2fcf2a0a0b7423 */ /* 0x000fc4000001000b */
[----:B------:R-:W-:Y:S01]  /*7fa0*/  FFMA.FTZ R14, R13, R20, -0.16845393180847167969 ;  /* 0xbe2c7f300d0e7423 */ /* 0x000fe20000010014 */
[----:B------:R0:W-:Y:S01]  /*7fb0*/  STS.128 [R56+0x480], R24 ;  /* 0x0004801838007388 */ /* 0x0001e20000000c00 */
[----:B------:R-:W-:Y:S02]  /*7fc0*/  FADD R19, R19, -1 ;  /* 0xbf80000013137421 */ /* 0x000fe40000000000 */
[----:B------:R-:W-:Y:S02]  /*7fd0*/  @P0 FMUL R147, R147, 0.25 ;  /* 0x3e80000093930820 */ /* 0x000fe40000400000 */
[----:B------:R-:W-:Y:S02]  /*7fe0*/  @P0 FMUL R146, R146, 0.25 ;  /* 0x3e80000092920820 */ /* 0x000fe40000400000 */
[----:B------:R-:W-:Y:S02]  /*7ff0*/  @P0 FMUL R127, R127, 0.25 ;  /* 0x3e8000007f7f0820 */ /* 0x000fe40000400000 */
[----:B------:R-:W-:-:S02]  /*8000*/  @P0 FMUL R126, R126, 0.25 ;  /* 0x3e8000007e7e0820 */ /* 0x000fc40000400000 */
[----:B------:R-:W-:Y:S02]  /*8010*/  @P0 FMUL R135, R135, 0.25 ;  /* 0x3e80000087870820 */ /* 0x000fe40000400000 */
[----:B------:R-:W-:Y:S01]  /*8020*/  @P0 FMUL R134, R134, 0.25 ;  /* 0x3e80000086860820 */ /* 0x000fe20000400000 */
[----:B------:R-:W-:Y:S01]  /*8030*/  ISETP.GE.U32.AND P0, PT, R57, 0x7f800000, PT ;  /* 0x7f8000003900780c */ /* 0x000fe20003f06070 */
[----:B------:R-:W-:Y:S01]  /*8040*/  FFMA.FTZ R11, R10, R11, -0.17900948226451873779 ;  /* 0xbe374e430a0b7423 */ /* 0x000fe2000001000b */
[----:B0-----:R-:W-:Y:S01]  /*8050*/  SHF.L.U32 R25, R91, 0x3, RZ ;  /* 0x000000035b197819 */ /* 0x001fe200000006ff */
[----:B------:R-:W-:Y:S01]  /*8060*/  @P1 FMUL R37, R37, 0.25 ;  /* 0x3e80000025251820 */ /* 0x000fe20000400000 */
[----:B------:R-:W-:Y:S01]  /*8070*/  LEA R27, R91, R91, 0x3 ;  /* 0x0000005b5b1b7211 */ /* 0x000fe200078e18ff */
[----:B------:R-:W-:Y:S01]  /*8080*/  FFMA.FTZ R15, R16, R20, -0.16845393180847167969 ;  /* 0xbe2c7f30100f7423 */ /* 0x000fe20000010014 */
[----:B------:R-:W-:Y:S01]  /*8090*/  LOP3.LUT R24, R4, 0x60, RZ, 0x3c, !PT ;  /* 0x0000006004187812 */ /* 0x000fe200078e3cff */
[----:B------:R-:W-:-:S02]  /*80a0*/  FFMA.FTZ R14, R13, R14, 0.1716887056827545166 ;  /* 0x3e2fcf2a0d0e7423 */ /* 0x000fc4000001000e */
[----:B------:R-:W-:Y:S02]  /*80b0*/  FFMA.FTZ R20, R19, R20, -0.16845393180847167969 ;  /* 0xbe2c7f3013147423 */ /* 0x000fe40000010014 */
[----:B------:R-:W-:Y:S02]  /*80c0*/  @!P4 FMUL R147, R147, 16777216 ;  /* 0x4b8000009393c820 */ /* 0x000fe40000400000 */
[----:B------:R-:W-:Y:S02]  /*80d0*/  @!P4 FMUL R146, R146, 16777216 ;  /* 0x4b8000009292c820 */ /* 0x000fe40000400000 */
[----:B------:R-:W-:Y:S02]  /*80e0*/  @!P4 FMUL R127, R127, 16777216 ;  /* 0x4b8000007f7fc820 */ /* 0x000fe40000400000 */
[----:B------:R-:W-:Y:S02]  /*80f0*/  @!P4 FMUL R126, R126, 16777216 ;  /* 0x4b8000007e7ec820 */ /* 0x000fe40000400000 */
[----:B------:R-:W-:-:S02]  /*8100*/  @!P4 FMUL R135, R135, 16777216 ;  /* 0x4b8000008787c820 */ /* 0x000fc40000400000 */
[----:B------:R-:W-:Y:S01]  /*8110*/  @!P4 FMUL R134, R134, 16777216 ;  /* 0x4b8000008686c820 */ /* 0x000fe20000400000 */
[----:B------:R-:W-:Y:S01]  /*8120*/  ISETP.GE.U32.AND P4, PT, R60, 0x7f800000, PT ;  /* 0x7f8000003c00780c */ /* 0x000fe20003f86070 */
[----:B------:R-:W-:Y:S02]  /*8130*/  FFMA.FTZ R11, R10, R11, 0.20512372255325317383 ;  /* 0x3e520bf40a0b7423 */ /* 0x000fe4000001000b */
[----:B------:R-:W-:Y:S02]  /*8140*/  @!P2 FMUL R37, R37, 16777216 ;  /* 0x4b8000002525a820 */ /* 0x000fe40000400000 */
[----:B------:R-:W-:Y:S02]  /*8150*/  FFMA.FTZ R15, R16, R15, 0.1716887056827545166 ;  /* 0x3e2fcf2a100f7423 */ /* 0x000fe4000001000f */
[----:B------:R-:W-:Y:S02]  /*8160*/  FFMA.FTZ R14, R13, R14, -0.17900948226451873779 ;  /* 0xbe374e430d0e7423 */ /* 0x000fe4000001000e */
[----:B------:R-:W-:-:S02]  /*8170*/  FFMA.FTZ R20, R19, R20, 0.1716887056827545166 ;  /* 0x3e2fcf2a13147423 */ /* 0x000fc40000010014 */
[C---:B------:R-:W-:Y:S02]  /*8180*/  FMUL R38, R33.reuse, R147 ;  /* 0x0000009321267220 */ /* 0x040fe40000400000 */
[C---:B------:R-:W-:Y:S02]  /*8190*/  FMUL R39, R33.reuse, R146 ;  /* 0x0000009221277220 */ /* 0x040fe40000400000 */
[C---:B------:R-:W-:Y:S02]  /*81a0*/  FMUL R41, R33.reuse, R127 ;  /* 0x0000007f21297220 */ /* 0x040fe40000400000 */
[C---:B------:R-:W-:Y:S01]  /*81b0*/  FMUL R42, R33.reuse, R126 ;  /* 0x0000007e212a7220 */ /* 0x040fe20000400000 */
[----:B------:R-:W-:Y:S01]  /*81c0*/  F2FP.PACK_AB R54, R38, R39 ;  /* 0x000000272636723e */ /* 0x000fe200000000ff */
[C---:B------:R-:W-:Y:S02]  /*81d0*/  FMUL R45, R33.reuse, R135 ;  /* 0x00000087212d7220 */ /* 0x040fe40000400000 */
[----:B------:R-:W-:Y:S01]  /*81e0*/  FMUL R46, R33, R134 ;  /* 0x00000086212e7220 */ /* 0x000fe20000400000 */
[----:B------:R-:W-:Y:S01]  /*81f0*/  F2FP.PACK_AB R53, R41, R42 ;  /* 0x0000002a2935723e */ /* 0x000fe200000000ff */
[----:B------:R-:W-:Y:S01]  /*8200*/  FFMA.FTZ R11, R10, R11, -0.24046532809734344482 ;  /* 0xbe763c8b0a0b7423 */ /* 0x000fe2000001000b */
[----:B------:R-:W0:Y:S01]  /*8210*/  MUFU.RCP R33, R37 ;  /* 0x0000002500217308 */ /* 0x000e220000001000 */
[----:B------:R-:W-:Y:S01]  /*8220*/  FFMA.FTZ R15, R16, R15, -0.17900948226451873779 ;  /* 0xbe374e43100f7423 */ /* 0x000fe2000001000f */
[----:B------:R-:W-:Y:S01]  /*8230*/  F2FP.PACK_AB R52, R45, R46 ;  /* 0x0000002e2d34723e */ /* 0x000fe200000000ff */
[----:B------:R-:W-:-:S02]  /*8240*/  FFMA.FTZ R14, R13, R14, 0.20512372255325317383 ;  /* 0x3e520bf40d0e7423 */ /* 0x000fc4000001000e */
[----:B------:R-:W-:Y:S02]  /*8250*/  FFMA.FTZ R20, R19, R20, -0.17900948226451873779 ;  /* 0xbe374e4313147423 */ /* 0x000fe40000010014 */
[----:B------:R-:W-:Y:S01]  /*8260*/  FFMA.FTZ R11, R10, R11, 0.28857114911079406738 ;  /* 0x3e93bf990a0b7423 */ /* 0x000fe2000001000b */
[----:B------:R1:W-:Y:S01]  /*8270*/  STS.128 [R56+0x80], R52 ;  /* 0x0000803438007388 */ /* 0x0003e20000000c00 */
[----:B------:R-:W-:Y:S02]  /*8280*/  FFMA.FTZ R15, R16, R15, 0.20512372255325317383 ;  /* 0x3e520bf4100f7423 */ /* 0x000fe4000001000f */
[----:B------:R-:W-:Y:S02]  /*8290*/  FFMA.FTZ R14, R13, R14, -0.24046532809734344482 ;  /* 0xbe763c8b0d0e7423 */ /* 0x000fe4000001000e */
[----:B------:R-:W-:Y:S02]  /*82a0*/  FFMA.FTZ R20, R19, R20, 0.20512372255325317383 ;  /* 0x3e520bf413147423 */ /* 0x000fe40000010014 */
[----:B------:R-:W-:-:S02]  /*82b0*/  FFMA.FTZ R11, R10, R11, -0.36067417263984680176 ;  /* 0xbeb8aa490a0b7423 */ /* 0x000fc4000001000b */
[----:B------:R-:W-:Y:S02]  /*82c0*/  @P1 FMUL R189, R189, 0.25 ;  /* 0x3e800000bdbd1820 */ /* 0x000fe40000400000 */
[----:B------:R-:W-:Y:S02]  /*82d0*/  @P1 FMUL R188, R188, 0.25 ;  /* 0x3e800000bcbc1820 */ /* 0x000fe40000400000 */
[----:B------:R-:W-:Y:S02]  /*82e0*/  @P1 FMUL R145, R145, 0.25 ;  /* 0x3e80000091911820 */ /* 0x000fe40000400000 */
[----:B------:R-:W-:Y:S01]  /*82f0*/  @P1 FMUL R125, R125, 0.25 ;  /* 0x3e8000007d7d1820 */ /* 0x000fe20000400000 */
[----:B-1----:R-:W-:Y:S01]  /*8300*/  LEA R55, R91, -R91, 0x4 ;  /* 0x8000005b5b377211 */ /* 0x002fe200078e20ff */
[----:B------:R-:W-:Y:S02]  /*8310*/  @P1 FMUL R124, R124, 0.25 ;  /* 0x3e8000007c7c1820 */ /* 0x000fe40000400000 */
[----:B------:R-:W-:-:S02]  /*8320*/  @P1 FMUL R133, R133, 0.25 ;  /* 0x3e80000085851820 */ /* 0x000fc40000400000 */
[----:B------:R-:W-:Y:S02]  /*8330*/  @P1 FMUL R132, R132, 0.25 ;  /* 0x3e80000084841820 */ /* 0x000fe40000400000 */
[----:B------:R-:W-:Y:S02]  /*8340*/  FFMA.FTZ R15, R16, R15, -0.24046532809734344482 ;  /* 0xbe763c8b100f7423 */ /* 0x000fe4000001000f */
[----:B------:R-:W-:Y:S02]  /*8350*/  FFMA.FTZ R14, R13, R14, 0.28857114911079406738 ;  /* 0x3e93bf990d0e7423 */ /* 0x000fe4000001000e */
[----:B------:R-:W-:Y:S01]  /*8360*/  @P1 FMUL R144, R144, 0.25 ;  /* 0x3e80000090901820 */ /* 0x000fe20000400000 */
[----:B------:R-:W-:Y:S01]  /*8370*/  ISETP.GE.U32.AND P1, PT, R58, 0x7f800000, PT ;  /* 0x7f8000003a00780c */ /* 0x000fe20003f26070 */
[----:B------:R-:W-:Y:S02]  /*8380*/  FFMA.FTZ R20, R19, R20, -0.24046532809734344482 ;  /* 0xbe763c8b13147423 */ /* 0x000fe40000010014 */
[----:B------:R-:W-:-:S02]  /*8390*/  FFMA.FTZ R11, R10, R11, 0.48089820146560668945 ;  /* 0x3ef6384a0a0b7423 */ /* 0x000fc4000001000b */
[----:B------:R-:W-:Y:S02]  /*83a0*/  @!P2 FMUL R189, R189, 16777216 ;  /* 0x4b800000bdbda820 */ /* 0x000fe40000400000 */
[----:B------:R-:W-:Y:S02]  /*83b0*/  @!P2 FMUL R188, R188, 16777216 ;  /* 0x4b800000bcbca820 */ /* 0x000fe40000400000 */
[----:B------:R-:W-:Y:S02]  /*83c0*/  @!P2 FMUL R145, R145, 16777216 ;  /* 0x4b8000009191a820 */ /* 0x000fe40000400000 */
[----:B------:R-:W-:Y:S02]  /*83d0*/  @!P2 FMUL R125, R125, 16777216 ;  /* 0x4b8000007d7da820 */ /* 0x000fe40000400000 */
[----:B------:R-:W-:Y:S02]  /*83e0*/  @!P2 FMUL R124, R124, 16777216 ;  /* 0x4b8000007c7ca820 */ /* 0x000fe40000400000 */
[----:B------:R-:W-:-:S02]  /*83f0*/  @!P2 FMUL R133, R133, 16777216 ;  /* 0x4b8000008585a820 */ /* 0x000fc40000400000 */
[----:B------:R-:W-:Y:S02]  /*8400*/  @!P2 FMUL R132, R132, 16777216 ;  /* 0x4b8000008484a820 */ /* 0x000fe40000400000 */
[----:B------:R-:W-:Y:S02]  /*8410*/  FFMA.FTZ R15, R16, R15, 0.28857114911079406738 ;  /* 0x3e93bf99100f7423 */ /* 0x000fe4000001000f */
[----:B------:R-:W-:Y:S02]  /*8420*/  FFMA.FTZ R14, R13, R14, -0.36067417263984680176 ;  /* 0xbeb8aa490d0e7423 */ /* 0x000fe4000001000e */
[----:B------:R-:W-:Y:S01]  /*8430*/  @!P2 FMUL R144, R144, 16777216 ;  /* 0x4b8000009090a820 */ /* 0x000fe20000400000 */
[----:B------:R-:W-:Y:S01]  /*8440*/  FSETP.NEU.AND P2, PT, R58, RZ, PT ;  /* 0x000000ff3a00720b */ /* 0x000fe20003f4d000 */
[----:B------:R-:W-:Y:S02]  /*8450*/  FFMA.FTZ R20, R19, R20, 0.28857114911079406738 ;  /* 0x3e93bf9913147423 */ /* 0x000fe40000010014 */
[----:B------:R-:W-:-:S02]  /*8460*/  FFMA.FTZ R11, R10, R11, -0.72134751081466674805 ;  /* 0xbf38aa3b0a0b7423 */ /* 0x000fc4000001000b */
[C---:B0-----:R-:W-:Y:S02]  /*8470*/  FMUL R36, R33.reuse, R189 ;  /* 0x000000bd21247220 */ /* 0x041fe40000400000 */
[C---:B------:R-:W-:Y:S02]  /*8480*/  FMUL R37, R33.reuse, R188 ;  /* 0x000000bc21257220 */ /* 0x040fe40000400000 */
[C---:B------:R-:W-:Y:S02]  /*8490*/  FMUL R47, R33.reuse, R133 ;  /* 0x00000085212f7220 */ /* 0x040fe40000400000 */
[C---:B------:R-:W-:Y:S01]  /*84a0*/  FMUL R48, R33.reuse, R132 ;  /* 0x0000008421307220 */ /* 0x040fe20000400000 */
[----:B------:R-:W-:Y:S01]  /*84b0*/  F2FP.PACK_AB R51, R36, R37 ;  /* 0x000000252433723e */ /* 0x000fe200000000ff */
[C---:B------:R-:W-:Y:S02]  /*84c0*/  FMUL R43, R33.reuse, R125 ;  /* 0x0000007d212b7220 */ /* 0x040fe40000400000 */
[----:B------:R-:W-:Y:S01]  /*84d0*/  FMUL R44, R33, R124 ;  /* 0x0000007c212c7220 */ /* 0x000fe20000400000 */
[----:B------:R-:W-:Y:S01]  /*84e0*/  F2FP.PACK_AB R48, R47, R48 ;  /* 0x000000302f30723e */ /* 0x000fe200000000ff */
[----:B------:R-:W-:-:S02]  /*84f0*/  FMUL R40, R33, R145 ;  /* 0x0000009121287220 */ /* 0x000fc40000400000 */
[----:B------:R-:W-:Y:S01]  /*8500*/  FFMA.FTZ R15, R16, R15, -0.36067417263984680176 ;  /* 0xbeb8aa49100f7423 */ /* 0x000fe2000001000f */
[----:B------:R-:W-:Y:S01]  /*8510*/  F2FP.PACK_AB R49, R43, R44 ;  /* 0x0000002c2b31723e */ /* 0x000fe200000000ff */
[----:B------:R-:W-:Y:S02]  /*8520*/  FFMA.FTZ R14, R13, R14, 0.48089820146560668945 ;  /* 0x3ef6384a0d0e7423 */ /* 0x000fe4000001000e */
[----:B------:R-:W-:Y:S02]  /*8530*/  FMUL R33, R33, R144 ;  /* 0x0000009021217220 */ /* 0x000fe40000400000 */
[----:B------:R-:W-:Y:S02]  /*8540*/  FFMA.FTZ R20, R19, R20, -0.36067417263984680176 ;  /* 0xbeb8aa4913147423 */ /* 0x000fe40000010014 */
[----:B------:R-:W-:Y:S01]  /*8550*/  FMUL R11, R10, R11 ;  /* 0x0000000b0a0b7220 */ /* 0x000fe20000400000 */
[----:B------:R-:W-:Y:S01]  /*8560*/  F2FP.PACK_AB R50, R40, R33 ;  /* 0x000000212832723e */ /* 0x000fe200000000ff */
[----:B------:R-:W-:Y:S01]  /*8570*/  FFMA.FTZ R15, R16, R15, 0.48089820146560668945 ;  /* 0x3ef6384a100f7423 */ /* 0x000fe2000001000f */
[----:B------:R-:W-:Y:S01]  /*8580*/  F2FP.PACK_AB R33, R28, R29 ;  /* 0x0000001d1c21723e */ /* 0x000fe200000000ff */
[----:B------:R-:W-:-:S02]  /*8590*/  FFMA.FTZ R14, R13, R14, -0.72134751081466674805 ;  /* 0xbf38aa3b0d0e7423 */ /* 0x000fc4000001000e */
[----:B------:R-:W-:Y:S01]  /*85a0*/  FFMA.FTZ R20, R19, R20, 0.48089820146560668945 ;  /* 0x3ef6384a13147423 */ /* 0x000fe20000010014 */
[----:B------:R0:W-:Y:S01]  /*85b0*/  STS.128 [R56], R48 ;  /* 0x0000003038007388 */ /* 0x0001e20000000c00 */
[----:B------:R-:W-:Y:S02]  /*85c0*/  FMUL R11, R10, R11 ;  /* 0x0000000b0a0b7220 */ /* 0x000fe40000400000 */
[----:B------:R-:W-:Y:S01]  /*85d0*/  FFMA.FTZ R15, R16, R15, -0.72134751081466674805 ;  /* 0xbf38aa3b100f7423 */ /* 0x000fe2000001000f */
[----:B------:R1:W-:Y:S01]  /*85e0*/  STS.128 [R56+0x400], R32 ;  /* 0x0004002038007388 */ /* 0x0003e20000000c00 */
[----:B------:R-:W-:Y:S02]  /*85f0*/  FMUL R14, R13, R14 ;  /* 0x0000000e0d0e7220 */ /* 0x000fe40000400000 */
[----:B------:R-:W-:Y:S02]  /*8600*/  FFMA.FTZ R20, R19, R20, -0.72134751081466674805 ;  /* 0xbf38aa3b13147423 */ /* 0x000fe40000010014 */
[----:B------:R-:W-:Y:S01]  /*8610*/  FFMA.FTZ R11, R10, 1.4426950216293334961, R11 ;  /* 0x3fb8aa3b0a0b7823 */ /* 0x000fe2000001000b */
[----:B------:R-:W-:Y:S01]  /*8620*/  @P0 MOV R10, 0x7f800000 ;  /* 0x7f800000000a0802 */ /* 0x000fe20000000f00 */
[----:B------:R-:W-:-:S02]  /*8630*/  FMUL R15, R16, R15 ;  /* 0x0000000f100f7220 */ /* 0x000fc40000400000 */
[----:B------:R-:W-:Y:S02]  /*8640*/  FMUL R14, R13, R14 ;  /* 0x0000000e0d0e7220 */ /* 0x000fe40000400000 */
[----:B------:R-:W-:Y:S02]  /*8650*/  FMUL R20, R19, R20 ;  /* 0x0000001413147220 */ /* 0x000fe40000400000 */
[----:B------:R-:W-:Y:S01]  /*8660*/  FADD R6, R6, R11 ;  /* 0x0000000b06067221 */ /* 0x000fe20000000000 */
[----:B------:R-:W-:Y:S01]  /*8670*/  @P1 MOV R11, 0x7f800000 ;  /* 0x7f800000000b1802 */ /* 0x000fe20000000f00 */
[----:B------:R-:W-:Y:S02]  /*8680*/  FMUL R15, R16, R15 ;  /* 0x0000000f100f7220 */ /* 0x000fe40000400000 */
[----:B------:R-:W-:Y:S02]  /*8690*/  FFMA.FTZ R13, R13, 1.4426950216293334961, R14 ;  /* 0x3fb8aa3b0d0d7823 */ /* 0x000fe4000001000e */
[----:B------:R-:W-:-:S02]  /*86a0*/  FMUL R20, R19, R20 ;  /* 0x0000001413147220 */ /* 0x000fc40000400000 */
[----:B------:R-:W-:Y:S01]  /*86b0*/  @P0 FFMA.FTZ R6, R57, R10, +INF ;  /* 0x7f80000039060423 */ /* 0x000fe2000001000a */
[----:B------:R-:W-:Y:S01]  /*86c0*/  @P5 MOV R10, 0x7f800000 ;  /* 0x7f800000000a5802 */ /* 0x000fe20000000f00 */
[----:B------:R-:W-:Y:S01]  /*86d0*/  FFMA.FTZ R16, R16, 1.4426950216293334961, R15 ;  /* 0x3fb8aa3b10107823 */ /* 0x000fe2000001000f */
[C---:B------:R-:W-:Y:S01]  /*86e0*/  LEA R15, R91.reuse, R91, 0x1 ;  /* 0x0000005b5b0f7211 */ /* 0x040fe200078e08ff */
[----:B------:R-:W-:Y:S01]  /*86f0*/  FADD R88, R12, R13 ;  /* 0x0000000d0c587221 */ /* 0x000fe20000000000 */
[----:B------:R-:W-:Y:S01]  /*8700*/  SHF.L.U32 R13, R91, 0x1, RZ ;  /* 0x000000015b0d7819 */ /* 0x000fe200000006ff */
[----:B------:R-:W-:Y:S01]  /*8710*/  @P1 FFMA.FTZ R88, R58, R11, +INF ;  /* 0x7f8000003a581423 */ /* 0x000fe2000001000b */
[----:B------:R-:W-:Y:S01]  /*8720*/  @P4 MOV R11, 0x7f800000 ;  /* 0x7f800000000b4802 */ /* 0x000fe20000000f00 */
[----:B------:R-:W-:Y:S01]  /*8730*/  FFMA.FTZ R19, R19, 1.4426950216293334961, R20 ;  /* 0x3fb8aa3b13137823 */ /* 0x000fe20000010014 */
[C---:B------:R-:W-:Y:S01]  /*8740*/  LOP3.LUT R20, R4.reuse, 0x40, RZ, 0x3c, !PT ;  /* 0x0000004004147812 */ /* 0x040fe200078e3cff */
[----:B------:R-:W-:Y:S01]  /*8750*/  FADD R89, R17, R16 ;  /* 0x0000001011597221 */ /* 0x000fe20000000000 */
[----:B------:R-:W-:Y:S01]  /*8760*/  SHF.L.U32 R17, R91, 0x2, RZ ;  /* 0x000000025b117819 */ /* 0x000fe200000006ff */
[----:B------:R-:W-:Y:S01]  /*8770*/  @P5 FFMA.FTZ R89, R59, R10, +INF ;  /* 0x7f8000003b595423 */ /* 0x000fe2000001000a */
[CC--:B------:R-:W-:Y:S01]  /*8780*/  LEA R28, P5, R91.reuse, R2.reuse, 0x2 ;  /* 0x000000025b1c7211 */ /* 0x0c0fe200078a10ff */
[----:B------:R-:W-:Y:S01]  /*8790*/  IMAD R21, R91, 0x6, RZ ;  /* 0x000000065b157824 */ /* 0x000fe200078e02ff */
[----:B------:R-:W-:Y:S01]  /*87a0*/  LOP3.LUT R16, R4, 0x20, RZ, 0x3c, !PT ;  /* 0x0000002004107812 */ /* 0x000fe200078e3cff */
[----:B------:R-:W-:Y:S01]  /*87b0*/  FADD R90, R18, R19 ;  /* 0x00000013125a7221 */ /* 0x000fe20000000000 */
[----:B------:R-:W-:Y:S01]  /*87c0*/  LEA.HI.X.SX32 R29, R13, R3, 0x1, P5 ;  /* 0x000000030d1d7211 */ /* 0x000fe200028f0eff */
[----:B------:R-:W-:Y:S01]  /*87d0*/  IMAD R45, R91, 0xa, RZ ;  /* 0x0000000a5b2d7824 */ /* 0x000fe200078e02ff */
[-C--:B------:R-:W-:Y:S01]  /*87e0*/  IADD3 R30, P6, R21, R2.reuse, RZ ;  /* 0x00000002151e7210 */ /* 0x080fe20007fde0ff */
[----:B------:R-:W-:Y:S01]  /*87f0*/  @P4 FFMA.FTZ R90, R60, R11, +INF ;  /* 0x7f8000003c5a4423 */ /* 0x000fe2000001000b */
[-C--:B------:R-:W-:Y:S01]  /*8800*/  IADD3 R10, P4, R13, R2.reuse, RZ ;  /* 0x000000020d0a7210 */ /* 0x080fe20007f9e0ff */
[C---:B0-----:R-:W-:Y:S01]  /*8810*/  IMAD R49, R91.reuse, 0xc, RZ ;  /* 0x0000000c5b317824 */ /* 0x041fe200078e02ff */
[C---:B------:R-:W-:Y:S01]  /*8820*/  LEA R19, R91.reuse, R91, 0x2 ;  /* 0x0000005b5b137211 */ /* 0x040fe200078e10ff */
[----:B------:R-:W-:Y:S01]  /*8830*/  IMAD R53, R91, 0xe, RZ ;  /* 0x0000000e5b357824 */ /* 0x000fe200078e02ff */
[-C--:B-1----:R-:W-:Y:S01]  /*8840*/  IADD3 R34, P5, R45, R2.reuse, RZ ;  /* 0x000000022d227210 */ /* 0x082fe20007fbe0ff */
[C---:B------:R-:W-:Y:S01]  /*8850*/  IMAD R47, R91.reuse, 0xb, RZ ;  /* 0x0000000b5b2f7824 */ /* 0x040fe200078e02ff */
[CC--:B------:R-:W-:Y:S01]  /*8860*/  LEA.HI.X.SX32 R11, R91.reuse, R3.reuse, 0x1, P4 ;  /* 0x000000035b0b7211 */ /* 0x0c0fe200020f0eff */
[C---:B------:R-:W-:Y:S01]  /*8870*/  IMAD R51, R91.reuse, 0xd, RZ ;  /* 0x0000000d5b337824 */ /* 0x040fe200078e02ff */
[CC--:B------:R-:W-:Y:S01]  /*8880*/  LEA R32, P4, R91.reuse, R2.reuse, 0x3 ;  /* 0x000000025b207211 */ /* 0x0c0fe200078818ff */
[----:B------:R-:W-:Y:S01]  /*8890*/  IMAD R103, R91, 0x2c, RZ ;  /* 0x0000002c5b677824 */ /* 0x000fe200078e02ff */
[-C--:B------:R-:W-:Y:S01]  /*88a0*/  LEA.HI.X.SX32 R31, R15, R3.reuse, 0x1, P6 ;  /* 0x000000030f1f7211 */ /* 0x080fe200030f0eff */
[----:B------:R-:W-:Y:S01]  /*88b0*/  BAR.SYNC.DEFER_BLOCKING 0x0 ;  /* 0x0000000000007b1d */ /* 0x000fe20000010000 */
[-C--:B------:R-:W-:Y:S01]  /*88c0*/  IADD3 R36, P6, R49, R2.reuse, RZ ;  /* 0x0000000231247210 */ /* 0x080fe20007fde0ff */
[----:B------:R-:W-:Y:S01]  /*88d0*/  IMAD R67, R91, 0x15, RZ ;  /* 0x000000155b437824 */ /* 0x000fe200078e02ff */
[-C--:B------:R-:W-:Y:S01]  /*88e0*/  LEA.HI.X.SX32 R35, R19, R3.reuse, 0x1, P5 ;  /* 0x0000000313237211 */ /* 0x080fe200028f0eff */
[C---:B------:R-:W-:Y:S01]  /*88f0*/  IMAD R105, R91.reuse, 0x2e, RZ ;  /* 0x0000002e5b697824 */ /* 0x040fe200078e02ff */
[CC--:B------:R-:W-:Y:S01]  /*8900*/  LEA R40, P5, R91.reuse, R2.reuse, 0x4 ;  /* 0x000000025b287211 */ /* 0x0c0fe200078a20ff */
[----:B------:R-:W-:Y:S01]  /*8910*/  IMAD R107, R91, 0x30, RZ ;  /* 0x000000305b6b7824 */ /* 0x000fe200078e02ff */
[-C--:B------:R-:W-:Y:S01]  /*8920*/  LEA.HI.X.SX32 R33, R17, R3.reuse, 0x1, P4 ;  /* 0x0000000311217211 */ /* 0x080fe200020f0eff */
[----:B------:R-:W-:Y:S01]  /*8930*/  IMAD R109, R91, 0x32, RZ ;  /* 0x000000325b6d7824 */ /* 0x000fe200078e02ff */
[-C--:B------:R-:W-:Y:S01]  /*8940*/  IADD3 R38, P4, R53, R2.reuse, RZ ;  /* 0x0000000235267210 */ /* 0x080fe20007f9e0ff */
        /* <DEDUP_REMOVED lines=11> */
[-C--:B------:R-:W-:Y:S01]  /*8a00*/  LEA.HI.X.SX32 R43, R27, R3.reuse, 0x1, P6 ;  /* 0x000000031b2b7211 */ /* 0x080fe200030f0eff */
[----:B------:R-:W-:Y:S01]  /*8a10*/  IMAD R117, R91, 0x3a, RZ ;  /* 0x0000003a5b757824 */ /* 0x000fe200078e02ff */
[-C--:B------:R-:W-:Y:S01]  /*8a20*/  LEA.HI.X.SX32 R47, R47, R3.reuse, 0x1, P5 ;  /* 0x000000032f2f7211 */ /* 0x080fe200028f0eff */
[----:B------:R-:W0:Y:S01]  /*8a30*/  LDS.128 R12, [R4] ;  /* 0x00000000040c7984 */ /* 0x000e220000000c00 */
[-C--:B------:R-:W-:Y:S01]  /*8a40*/  IADD3 R44, P4, R65, R2.reuse, RZ ;  /* 0x00000002412c7210 */ /* 0x080fe20007f9e0ff */
[----:B------:R-:W-:Y:S01]  /*8a50*/  IMAD R119, R91, 0x3c, RZ ;  /* 0x0000003c5b777824 */ /* 0x000fe200078e02ff */
[-C--:B------:R-:W-:Y:S01]  /*8a60*/  IADD3 R48, P6, R73, R2.reuse, RZ ;  /* 0x0000000249307210 */ /* 0x080fe20007fde0ff */
[----:B------:R-:W1:Y:S01]  /*8a70*/  LDS.128 R16, [R16] ;  /* 0x0000000010107984 */ /* 0x000e620000000c00 */
[----:B------:R-:W-:Y:S01]  /*8a80*/  IADD3 R50, P5, R77, R2, RZ ;  /* 0x000000024d327210 */ /* 0x000fe20007fbe0ff */
[----:B------:R-:W-:Y:S01]  /*8a90*/  IMAD R121, R91, 0x3e, RZ ;  /* 0x0000003e5b797824 */ /* 0x000fe200078e02ff */
[-C--:B------:R-:W-:Y:S01]  /*8aa0*/  LEA.HI.X.SX32 R45, R45, R3.reuse, 0x1, P4 ;  /* 0x000000032d2d7211 */ /* 0x080fe200020f0eff */
[----:B------:R-:W2:Y:S01]  /*8ab0*/  LDS.128 R20, [R20] ;  /* 0x0000000014147984 */ /* 0x000ea20000000c00 */
[-C--:B------:R-:W-:Y:S01]  /*8ac0*/  LEA.HI.X.SX32 R49, R49, R3.reuse, 0x1, P6 ;  /* 0x0000000331317211 */ /* 0x080fe200030f0eff */
[----:B------:R-:W-:Y:S01]  /*8ad0*/  IMAD R83, R91, 0x1d, RZ ;  /* 0x0000001d5b537824 */ /* 0x000fe200078e02ff */
[----:B------:R-:W-:Y:S01]  /*8ae0*/  LEA.HI.X.SX32 R51, R51, R3, 0x1, P5 ;  /* 0x0000000333337211 */ /* 0x000fe200028f0eff */
[----:B------:R-:W3:Y:S01]  /*8af0*/  LDS.128 R24, [R24] ;  /* 0x0000000018187984 */ /* 0x000ee20000000c00 */
[----:B------:R-:W-:-:S02]  /*8b00*/  SHF.L.U32 R57, R91, 0x4, RZ ;  /* 0x000000045b397819 */ /* 0x000fc400000006ff */
[-C--:B------:R-:W-:Y:S02]  /*8b10*/  LEA R56, P4, R91, R2.reuse, 0x5 ;  /* 0x000000025b387211 */ /* 0x080fe400078828ff */
[-C--:B------:R-:W-:Y:S02]  /*8b20*/  IADD3 R52, P6, R81, R2.reuse, RZ ;  /* 0x0000000251347210 */ /* 0x080fe40007fde0ff */
[----:B------:R-:W-:Y:S02]  /*8b30*/  IADD3 R54, P5, R85, R2, RZ ;  /* 0x0000000255367210 */ /* 0x000fe40007fbe0ff */
[----:B------:R-:W-:Y:S02]  /*8b40*/  FSETP.NEU.AND P1, PT, R59, RZ, PT ;  /* 0x000000ff3b00720b */ /* 0x000fe40003f2d000 */
[----:B------:R-:W-:Y:S02]  /*8b50*/  FSETP.NEU.AND P0, PT, R60, RZ, PT ;  /* 0x000000ff3c00720b */ /* 0x000fe40003f0d000 */
[----:B------:R-:W-:-:S02]  /*8b60*/  LEA.HI.X.SX32 R53, R53, R3, 0x1, P6 ;  /* 0x0000000335357211 */ /* 0x000fc400030f0eff */
[-C--:B------:R-:W-:Y:S02]  /*8b70*/  LEA.HI.X.SX32 R55, R55, R3.reuse, 0x1, P5 ;  /* 0x0000000337377211 */ /* 0x080fe400028f0eff */
[----:B------:R-:W-:Y:S02]  /*8b80*/  LEA.HI.X.SX32 R57, R57, R3, 0x1, P4 ;  /* 0x0000000339397211 */ /* 0x000fe400020f0eff */
[----:B------:R-:W-:Y:S02]  /*8b90*/  LEA R59, R91, R91, 0x4 ;  /* 0x0000005b5b3b7211 */ /* 0x000fe400078e20ff */
[-C--:B------:R-:W-:Y:S02]  /*8ba0*/  IADD3 R58, P6, R93, R2.reuse, RZ ;  /* 0x000000025d3a7210 */ /* 0x080fe40007fde0ff */
[-C--:B------:R-:W-:Y:S02]  /*8bb0*/  IADD3 R60, P5, R95, R2.reuse, RZ ;  /* 0x000000025f3c7210 */ /* 0x080fe40007fbe0ff */
[----:B------:R-:W-:-:S02]  /*8bc0*/  IADD3 R62, P4, R97, R2, RZ ;  /* 0x00000002613e7210 */ /* 0x000fc40007f9e0ff */
[-C--:B------:R-:W-:Y:S01]  /*8bd0*/  LEA.HI.X.SX32 R59, R59, R3.reuse, 0x1, P6 ;  /* 0x000000033b3b7211 */ /* 0x080fe200030f0eff */
[----:B0-----:R1:W-:Y:S01]  /*8be0*/  STG.E.U16 [R2.64], R12 ;  /* 0x0000000c02007986 */ /* 0x0013e2000c101504 */
[-C--:B------:R-:W-:Y:S02]  /*8bf0*/  LEA.HI.X.SX32 R61, R61, R3.reuse, 0x1, P5 ;  /* 0x000000033d3d7211 */ /* 0x080fe400028f0eff */
[----:B------:R-:W-:Y:S02]  /*8c00*/  LEA.HI.X.SX32 R63, R63, R3, 0x1, P4 ;  /* 0x000000033f3f7211 */ /* 0x000fe400020f0eff */
[-C--:B------:R-:W-:Y:S02]  /*8c10*/  IADD3 R64, P6, R99, R2.reuse, RZ ;  /* 0x0000000263407210 */ /* 0x080fe40007fde0ff */
[-C--:B------:R-:W-:Y:S02]  /*8c20*/  IADD3 R66, P5, R101, R2.reuse, RZ ;  /* 0x0000000265427210 */ /* 0x080fe40007fbe0ff */
[----:B------:R-:W-:-:S02]  /*8c30*/  IADD3 R68, P4, R103, R2, RZ ;  /* 0x0000000267447210 */ /* 0x000fc40007f9e0ff */
[-C--:B------:R-:W-:Y:S02]  /*8c40*/  LEA.HI.X.SX32 R65, R65, R3.reuse, 0x1, P6 ;  /* 0x0000000341417211 */ /* 0x080fe400030f0eff */
        /* <DEDUP_REMOVED lines=17> */
[----:B------:R-:W-:Y:S02]  /*8d60*/  PRMT R4, R12, 0x7632, R4 ;  /* 0x000076320c047816 */ /* 0x000fe40000000004 */
[-C--:B------:R-:W-:Y:S02]  /*8d70*/  LEA.HI.X.SX32 R83, R83, R3.reuse, 0x1, P6 ;  /* 0x0000000353537211 */ /* 0x080fe400030f0eff */
[-C--:B------:R-:W-:Y:S01]  /*8d80*/  LEA.HI.X.SX32 R85, R85, R3.reuse, 0x1, P5 ;  /* 0x0000000355557211 */ /* 0x080fe200028f0eff */
[----:B------:R0:W-:Y:S01]  /*8d90*/  STG.E.U16 [R10.64], R4 ;  /* 0x000000040a007986 */ /* 0x0001e2000c101504 */
[----:B------:R-:W-:Y:S02]  /*8da0*/  LEA.HI.X.SX32 R87, R87, R3, 0x1, P4 ;  /* 0x0000000357577211 */ /* 0x000fe400020f0eff */
[----:B-1----:R-:W-:Y:S01]  /*8db0*/  PRMT R3, R16, 0x7632, R3 ;  /* 0x0000763210037816 */ /* 0x002fe20000000003 */
[----:B------:R1:W-:Y:S01]  /*8dc0*/  STG.E.U16 [R28.64], R16 ;  /* 0x000000101c007986 */ /* 0x0003e2000c101504 */
[----:B------:R-:W-:-:S02]  /*8dd0*/  PRMT R2, R17, 0x7632, R2 ;  /* 0x0000763211027816 */ /* 0x000fc40000000002 */
[----:B------:R-:W-:Y:S01]  /*8de0*/  FSEL R6, R6, -INF , P3 ;  /* 0xff80000006067808 */ /* 0x000fe20001800000 */
[----:B------:R4:W-:Y:S01]  /*8df0*/  STG.E.U16 [R30.64], R3 ;  /* 0x000000031e007986 */ /* 0x0009e2000c101504 */
[----:B------:R-:W-:Y:S02]  /*8e00*/  FSEL R88, R88, -INF , P2 ;  /* 0xff80000058587808 */ /* 0x000fe40001000000 */
[----:B------:R-:W-:Y:S01]  /*8e10*/  FSEL R89, R89, -INF , P1 ;  /* 0xff80000059597808 */ /* 0x000fe20000800000 */
[----:B--2---:R2:W-:Y:S01]  /*8e20*/  STG.E.U16 [R32.64], R20 ;  /* 0x0000001420007986 */ /* 0x0045e2000c101504 */
[----:B0-----:R-:W-:Y:S01]  /*8e30*/  PRMT R11, R20, 0x7632, R11 ;  /* 0x00007632140b7816 */ /* 0x001fe2000000000b */
[----:B------:R-:W-:Y:S01]  /*8e40*/  FFMA R6, R6, 0.69314718246459960938, R5 ;  /* 0x3f31721806067823 */ /* 0x000fe20000000005 */
[----:B---3--:R-:W-:Y:S01]  /*8e50*/  PRMT R4, R25, 0x7632, R4 ;  /* 0x0000763219047816 */ /* 0x008fe20000000004 */
[----:B------:R-:W-:Y:S01]  /*8e60*/  FFMA R7, R88, 0.69314718246459960938, R7 ;  /* 0x3f31721858077823 */ /* 0x000fe20000000007 */
[----:B-1----:R-:W-:Y:S01]  /*8e70*/  PRMT R29, R24, 0x7632, R29 ;  /* 0x00007632181d7816 */ /* 0x002fe2000000001d */
[----:B------:R0:W-:Y:S01]  /*8e80*/  STG.E.U16 [R34.64], R11 ;  /* 0x0000000b22007986 */ /* 0x0001e2000c101504 */
[----:B------:R-:W-:Y:S01]  /*8e90*/  FSEL R90, R90, -INF , P0 ;  /* 0xff8000005a5a7808 */ /* 0x000fe20000000000 */
[----:B------:R-:W-:Y:S01]  /*8ea0*/  FFMA R8, R89, 0.69314718246459960938, R8 ;  /* 0x3f31721859087823 */ /* 0x000fe20000000008 */
[----:B----4-:R-:W-:Y:S01]  /*8eb0*/  PRMT R31, R13, 0x7632, R31 ;  /* 0x000076320d1f7816 */ /* 0x010fe2000000001f */
[----:B------:R1:W-:Y:S01]  /*8ec0*/  STG.E.U16 [R36.64], R24 ;  /* 0x0000001824007986 */ /* 0x0003e2000c101504 */
[----:B------:R-:W-:Y:S01]  /*8ed0*/  PRMT R3, R21, 0x7632, R3 ;  /* 0x0000763215037816 */ /* 0x000fe20000000003 */
[----:B------:R-:W-:Y:S01]  /*8ee0*/  FFMA R9, R90, 0.69314718246459960938, R9 ;  /* 0x3f3172185a097823 */ /* 0x000fe20000000009 */
[----:B--2---:R-:W-:Y:S01]  /*8ef0*/  PRMT R33, R22, 0x7632, R33 ;  /* 0x0000763216217816 */ /* 0x004fe20000000021 */
[----:B------:R2:W-:Y:S01]  /*8f00*/  STG.E.U16 [R38.64], R29 ;  /* 0x0000001d26007986 */ /* 0x0005e2000c101504 */
[C---:B------:R-:W-:Y:S01]  /*8f10*/  SHF.L.U32 R10, R92.reuse, 0x2, RZ ;  /* 0x000000025c0a7819 */ /* 0x040fe200000006ff */
[----:B------:R-:W-:-:S02]  /*8f20*/  IMAD.HI R5, R92, 0x4, RZ ;  /* 0x000000045c057827 */ /* 0x000fc400078e02ff */
[----:B------:R3:W-:Y:S01]  /*8f30*/  STG.E.U16 [R40.64], R13 ;  /* 0x0000000d28007986 */ /* 0x0007e2000c101504 */
[----:B0-----:R-:W-:Y:S02]  /*8f40*/  PRMT R35, R26, 0x7632, R35 ;  /* 0x000076321a237816 */ /* 0x001fe40000000023 */
[----:B------:R-:W-:Y:S01]  /*8f50*/  LOP3.LUT R11, R96, 0xf8, RZ, 0xc0, !PT ;  /* 0x000000f8600b7812 */ /* 0x000fe200078ec0ff */
[----:B------:R0:W-:Y:S01]  /*8f60*/  STG.E.U16 [R42.64], R31 ;  /* 0x0000001f2a007986 */ /* 0x0001e2000c101504 */
[----:B-1----:R-:W-:-:S03]  /*8f70*/  PRMT R37, R15, 0x7632, R37 ;  /* 0x000076320f257816 */ /* 0x002fc60000000025 */
[----:B------:R-:W-:Y:S01]  /*8f80*/  STG.E.U16 [R44.64], R17 ;  /* 0x000000112c007986 */ /* 0x000fe2000c101504 */
[----:B--2---:R-:W-:Y:S02]  /*8f90*/  PRMT R29, R14, 0x7632, R29 ;  /* 0x000076320e1d7816 */ /* 0x004fe4000000001d */
[----:B------:R-:W-:Y:S01]  /*8fa0*/  PRMT R39, R19, 0x7632, R39 ;  /* 0x0000763213277816 */ /* 0x000fe20000000027 */
[----:B------:R1:W-:Y:S01]  /*8fb0*/  STG.E.U16 [R46.64], R2 ;  /* 0x000000022e007986 */ /* 0x0003e2000c101504 */
[----:B---3--:R-:W-:-:S03]  /*8fc0*/  PRMT R41, R23, 0x7632, R41 ;  /* 0x0000763217297816 */ /* 0x008fc60000000029 */
[----:B------:R-:W-:Y:S01]  /*8fd0*/  STG.E.U16 [R48.64], R21 ;  /* 0x0000001530007986 */ /* 0x000fe2000c101504 */
[----:B0-----:R-:W-:Y:S02]  /*8fe0*/  PRMT R31, R18, 0x7632, R31 ;  /* 0x00007632121f7816 */ /* 0x001fe4000000001f */
[----:B------:R-:W-:Y:S01]  /*8ff0*/  PRMT R43, R27, 0x7632, R43 ;  /* 0x000076321b2b7816 */ /* 0x000fe2000000002b */
[----:B------:R0:W-:Y:S04]  /*9000*/  STG.E.U16 [R50.64], R3 ;  /* 0x0000000332007986 */ /* 0x0001e8000c101504 */
[----:B------:R-:W-:Y:S01]  /*9010*/  STG.E.U16 [R52.64], R25 ;  /* 0x0000001934007986 */ /* 0x000fe2000c101504 */
[----:B-1----:R-:W-:-:S03]  /*9020*/  IMAD R2, R94, c[0x0][0x1cc], RZ ;  /* 0x000073005e027a24 */ /* 0x002fc600078e02ff */
[----:B------:R1:W-:Y:S04]  /*9030*/  STG.E.U16 [R54.64], R4 ;  /* 0x0000000436007986 */ /* 0x0003e8000c101504 */
[----:B------:R-:W-:Y:S01]  /*9040*/  STG.E.U16 [R56.64], R14 ;  /* 0x0000000e38007986 */ /* 0x000fe2000c101504 */
[----:B0-----:R-:W-:-:S03]  /*9050*/  SHF.L.U32 R3, R2, 0x2, RZ ;  /* 0x0000000202037819 */ /* 0x001fc600000006ff */
[----:B------:R-:W-:Y:S04]  /*9060*/  STG.E.U16 [R58.64], R29 ;  /* 0x0000001d3a007986 */ /* 0x000fe8000c101504 */
[----:B------:R-:W-:Y:S01]  /*9070*/  STG.E.U16 [R60.64], R18 ;  /* 0x000000123c007986 */ /* 0x000fe2000c101504 */
[----:B-1----:R-:W-:Y:S01]  /*9080*/  IMAD.HI R4, R2, 0x4, RZ ;  /* 0x0000000402047827 */ /* 0x002fe200078e02ff */
[----:B------:R-:W-:Y:S02]  /*9090*/  IADD3 R2, P0, P1, R10, c[0x0][0x180], R3 ;  /* 0x000060000a027a10 */ /* 0x000fe4000791e003 */
[----:B------:R-:W-:Y:S02]  /*90a0*/  STG.E.U16 [R62.64], R31 ;  /* 0x0000001f3e007986 */ /* 0x000fe4000c101504 */
[----:B------:R-:W-:-:S02]  /*90b0*/  IADD3.X R3, R5, c[0x0][0x184], R4, P0, P1 ;  /* 0x0000610005037a10 */ /* 0x000fc400007e2404 */
[----:B------:R-:W-:Y:S04]  /*90c0*/  STG.E.U16 [R64.64], R22 ;  /* 0x0000001640007986 */ /* 0x000fe8000c101504 */
        /* <DEDUP_REMOVED lines=11> */
[----:B------:R-:W-:Y:S06]  /*9180*/  BAR.SYNC.DEFER_BLOCKING 0x0 ;  /* 0x0000000000007b1d */ /* 0x000fec0000010000 */
[----:B------:R-:W-:Y:S04]  /*9190*/  STS.64 [R11], R6 ;  /* 0x000000060b007388 */ /* 0x000fe80000000a00 */
[----:B------:R-:W-:Y:S04]  /*91a0*/  STS.64 [R11+0x100], R8 ;  /* 0x000100080b007388 */ /* 0x000fe80000000a00 */
[----:B------:R-:W-:Y:S06]  /*91b0*/  BAR.SYNC.DEFER_BLOCKING 0x0 ;  /* 0x0000000000007b1d */ /* 0x000fec0000010000 */
[----:B------:R-:W0:Y:S04]  /*91c0*/  LDS R13, [R0] ;  /* 0x00000000000d7984 */ /* 0x000e280000000800 */
[----:B0-----:R-:W-:Y:S01]  /*91d0*/  STG.E [R2.64], R13 ;  /* 0x0000000d02007986 */ /* 0x001fe2000c101904 */
[----:B------:R-:W-:Y:S05]  /*91e0*/  EXIT ;  /* 0x000000000000794d */ /* 0x000fea0003800000 */
.L_x_2:
[----:B------:R-:W-:-:S00]  /*91f0*/  BRA `(.L_x_2) ;  /* 0xfffffff000007947 */ /* 0x000fc0000383ffff */
[----:B------:R-:W-:-:S00]  /*9200*/  NOP ;  /* 0x0000000000007918 */ /* 0x000fc00000000000 */
[----:B------:R-:W-:-:S00]  /*9210*/  NOP ;  /* 0x0000000000007918 */ /* 0x000fc00000000000 */
[----:B------:R-:W-:-:S00]  /*9220*/  NOP ;  /* 0x0000000000007918 */ /* 0x000fc00000000000 */
[----:B------:R-:W-:-:S00]  /*9230*/  NOP ;  /* 0x0000000000007918 */ /* 0x000fc00000000000 */
[----:B------:R-:W-:-:S00]  /*9240*/  NOP ;  /* 0x0000000000007918 */ /* 0x000fc00000000000 */
[----:B------:R-:W-:-:S00]  /*9250*/  NOP ;  /* 0x0000000000007918 */ /* 0x000fc00000000000 */
[----:B------:R-:W-:-:S00]  /*9260*/  NOP ;  /* 0x0000000000007918 */ /* 0x000fc00000000000 */
[----:B------:R-:W-:-:S00]  /*9270*/  NOP ;  /* 0x0000000000007918 */ /* 0x000fc00000000000 */
.L_x_3:


//--------------------- .nv.global.init           --------------------------
	.section	.nv.global.init,"aw",@progbits
.nv.global.init:
	.type		_$_str,@object
	.size		_$_str,(.L_0 - _$_str)
_$_str:
        /*0000*/ 	.byte	0x5f, 0x5f, 0x43, 0x55, 0x44, 0x41, 0x5f, 0x46, 0x54, 0x5a, 0x00
.L_0:


//--------------------- .nv.shared.attn_fwd       --------------------------
	.section	.nv.shared.attn_fwd,"aw",@nobits
	.sectionflags	@""
	.align	16
